//
// Generated by NVIDIA NVVM Compiler
//
// Compiler Build ID: CL-36424714
// Cuda compilation tools, release 13.0, V13.0.88
// Based on NVVM 20.0.0
//

.version 9.0
.target sm_100
.address_size 64

	// .globl	_Z16kernel_difuminarPKhPhiii

.visible .entry _Z16kernel_difuminarPKhPhiii(
	.param .u64 .ptr .align 1 _Z16kernel_difuminarPKhPhiii_param_0,
	.param .u64 .ptr .align 1 _Z16kernel_difuminarPKhPhiii_param_1,
	.param .u32 _Z16kernel_difuminarPKhPhiii_param_2,
	.param .u32 _Z16kernel_difuminarPKhPhiii_param_3,
	.param .u32 _Z16kernel_difuminarPKhPhiii_param_4
)
{
	.reg .pred 	%p<49>;
	.reg .b16 	%rs<29>;
	.reg .b32 	%r<121>;
	.reg .b32 	%f<180>;
	.reg .b64 	%rd<21>;

	ld.param.u64 	%rd3, [_Z16kernel_difuminarPKhPhiii_param_0];
	ld.param.u64 	%rd2, [_Z16kernel_difuminarPKhPhiii_param_1];
	ld.param.u32 	%r57, [_Z16kernel_difuminarPKhPhiii_param_2];
	ld.param.u32 	%r60, [_Z16kernel_difuminarPKhPhiii_param_3];
	ld.param.u32 	%r59, [_Z16kernel_difuminarPKhPhiii_param_4];
	cvta.to.global.u64 	%rd1, %rd3;
	mov.u32 	%r61, %ctaid.x;
	mov.u32 	%r62, %ntid.x;
	mul.lo.s32 	%r1, %r61, %r62;
	mov.u32 	%r2, %tid.x;
	add.s32 	%r3, %r1, %r2;
	mov.u32 	%r63, %ctaid.y;
	mov.u32 	%r64, %ntid.y;
	mov.u32 	%r65, %tid.y;
	mad.lo.s32 	%r66, %r63, %r64, %r65;
	setp.ge.s32 	%p2, %r3, %r57;
	setp.ge.s32 	%p3, %r66, %r60;
	or.pred  	%p4, %p2, %p3;
	@%p4 bra 	$L__BB0_28;
	shr.u32 	%r67, %r59, 31;
	add.s32 	%r68, %r59, %r67;
	shr.s32 	%r5, %r68, 1;
	neg.s32 	%r6, %r5;
	setp.lt.s32 	%p5, %r59, -1;
	mov.f32 	%f171, 0f00000000;
	mov.f32 	%f172, %f171;
	mov.f32 	%f173, %f171;
	mov.f32 	%f174, %f171;
	mov.f32 	%f179, %f171;
	@%p5 bra 	$L__BB0_27;
	abs.s32 	%r7, %r5;
	add.s32 	%r8, %r5, %r7;
	sub.s32 	%r9, 1, %r5;
	shl.b32 	%r70, %r1, 2;
	shl.b32 	%r71, %r2, 2;
	add.s32 	%r72, %r70, %r71;
	shl.b32 	%r73, %r5, 2;
	sub.s32 	%r10, %r72, %r73;
	shl.b32 	%r11, %r57, 2;
	sub.s32 	%r12, %r3, %r5;
	mov.f32 	%f174, 0f00000000;
	mov.b32 	%r120, 0;
	mov.u32 	%r100, %r6;
	mov.f32 	%f173, %f174;
	mov.f32 	%f172, %f174;
	mov.f32 	%f171, %f174;
$L__BB0_3:
	mov.u32 	%r13, %r100;
	setp.lt.u32 	%p6, %r8, 3;
	add.s32 	%r15, %r13, %r66;
	setp.gt.s32 	%p7, %r15, -1;
	setp.lt.s32 	%p8, %r15, %r60;
	and.pred  	%p1, %p7, %p8;
	mul.lo.s32 	%r16, %r15, %r57;
	mov.u32 	%r118, %r6;
	@%p6 bra 	$L__BB0_15;
	add.s32 	%r75, %r8, 1;
	and.b32  	%r76, %r75, -4;
	neg.s32 	%r105, %r76;
	mad.lo.s32 	%r104, %r11, %r15, %r10;
	add.s32 	%r77, %r12, %r16;
	shl.b32 	%r102, %r77, 2;
	mov.u32 	%r103, %r12;
	mov.u32 	%r106, %r9;
$L__BB0_5:
	.pragma "nounroll";
	setp.gt.s32 	%p9, %r103, -1;
	setp.lt.s32 	%p10, %r103, %r57;
	and.pred  	%p11, %p9, %p10;
	and.pred  	%p12, %p11, %p1;
	not.pred 	%p13, %p12;
	@%p13 bra 	$L__BB0_7;
	cvt.s64.s32 	%rd4, %r102;
	add.s64 	%rd5, %rd1, %rd4;
	ld.global.u8 	%rs1, [%rd5];
	cvt.rn.f32.u16 	%f90, %rs1;
	add.f32 	%f171, %f171, %f90;
	ld.global.u8 	%rs2, [%rd5+1];
	cvt.rn.f32.u16 	%f91, %rs2;
	add.f32 	%f172, %f172, %f91;
	ld.global.u8 	%rs3, [%rd5+2];
	cvt.rn.f32.u16 	%f92, %rs3;
	add.f32 	%f173, %f173, %f92;
	ld.global.u8 	%rs4, [%rd5+3];
	cvt.rn.f32.u16 	%f93, %rs4;
	add.f32 	%f174, %f174, %f93;
	add.s32 	%r120, %r120, 1;
$L__BB0_7:
	add.s32 	%r78, %r103, 1;
	setp.gt.s32 	%p14, %r78, -1;
	setp.lt.s32 	%p15, %r78, %r57;
	and.pred  	%p16, %p14, %p15;
	and.pred  	%p17, %p16, %p1;
	not.pred 	%p18, %p17;
	@%p18 bra 	$L__BB0_9;
	add.s32 	%r79, %r104, 4;
	cvt.s64.s32 	%rd6, %r79;
	add.s64 	%rd7, %rd1, %rd6;
	ld.global.u8 	%rs5, [%rd7];
	cvt.rn.f32.u16 	%f94, %rs5;
	add.f32 	%f171, %f171, %f94;
	ld.global.u8 	%rs6, [%rd7+1];
	cvt.rn.f32.u16 	%f95, %rs6;
	add.f32 	%f172, %f172, %f95;
	ld.global.u8 	%rs7, [%rd7+2];
	cvt.rn.f32.u16 	%f96, %rs7;
	add.f32 	%f173, %f173, %f96;
	ld.global.u8 	%rs8, [%rd7+3];
	cvt.rn.f32.u16 	%f97, %rs8;
	add.f32 	%f174, %f174, %f97;
	add.s32 	%r120, %r120, 1;
$L__BB0_9:
	add.s32 	%r80, %r103, 2;
	setp.gt.s32 	%p19, %r80, -1;
	setp.lt.s32 	%p20, %r80, %r57;
	and.pred  	%p21, %p19, %p20;
	and.pred  	%p22, %p21, %p1;
	not.pred 	%p23, %p22;
	@%p23 bra 	$L__BB0_11;
	add.s32 	%r81, %r104, 8;
	cvt.s64.s32 	%rd8, %r81;
	add.s64 	%rd9, %rd1, %rd8;
	ld.global.u8 	%rs9, [%rd9];
	cvt.rn.f32.u16 	%f98, %rs9;
	add.f32 	%f171, %f171, %f98;
	ld.global.u8 	%rs10, [%rd9+1];
	cvt.rn.f32.u16 	%f99, %rs10;
	add.f32 	%f172, %f172, %f99;
	ld.global.u8 	%rs11, [%rd9+2];
	cvt.rn.f32.u16 	%f100, %rs11;
	add.f32 	%f173, %f173, %f100;
	ld.global.u8 	%rs12, [%rd9+3];
	cvt.rn.f32.u16 	%f101, %rs12;
	add.f32 	%f174, %f174, %f101;
	add.s32 	%r120, %r120, 1;
$L__BB0_11:
	add.s32 	%r82, %r103, 3;
	setp.gt.s32 	%p24, %r82, -1;
	setp.lt.s32 	%p25, %r82, %r57;
	and.pred  	%p26, %p24, %p25;
	and.pred  	%p27, %p26, %p1;
	not.pred 	%p28, %p27;
	@%p28 bra 	$L__BB0_13;
	add.s32 	%r83, %r104, 12;
	cvt.s64.s32 	%rd10, %r83;
	add.s64 	%rd11, %rd1, %rd10;
	ld.global.u8 	%rs13, [%rd11];
	cvt.rn.f32.u16 	%f102, %rs13;
	add.f32 	%f171, %f171, %f102;
	ld.global.u8 	%rs14, [%rd11+1];
	cvt.rn.f32.u16 	%f103, %rs14;
	add.f32 	%f172, %f172, %f103;
	ld.global.u8 	%rs15, [%rd11+2];
	cvt.rn.f32.u16 	%f104, %rs15;
	add.f32 	%f173, %f173, %f104;
	ld.global.u8 	%rs16, [%rd11+3];
	cvt.rn.f32.u16 	%f105, %rs16;
	add.f32 	%f174, %f174, %f105;
	add.s32 	%r120, %r120, 1;
$L__BB0_13:
	add.s32 	%r106, %r106, 4;
	add.s32 	%r105, %r105, 4;
	add.s32 	%r104, %r104, 16;
	add.s32 	%r103, %r103, 4;
	add.s32 	%r102, %r102, 16;
	setp.ne.s32 	%p29, %r105, 0;
	@%p29 bra 	$L__BB0_5;
	add.s32 	%r118, %r106, -1;
$L__BB0_15:
	add.s32 	%r86, %r8, 1;
	and.b32  	%r85, %r86, 3;
	setp.eq.s32 	%p30, %r85, 0;
	@%p30 bra 	$L__BB0_25;
	setp.eq.s32 	%p31, %r85, 1;
	@%p31 bra 	$L__BB0_22;
	add.s32 	%r43, %r118, %r3;
	setp.gt.s32 	%p32, %r43, -1;
	setp.lt.s32 	%p33, %r43, %r57;
	and.pred  	%p34, %p32, %p33;
	and.pred  	%p35, %p34, %p1;
	not.pred 	%p36, %p35;
	@%p36 bra 	$L__BB0_19;
	add.s32 	%r87, %r43, %r16;
	shl.b32 	%r88, %r87, 2;
	cvt.s64.s32 	%rd12, %r88;
	add.s64 	%rd13, %rd1, %rd12;
	ld.global.u8 	%rs17, [%rd13];
	cvt.rn.f32.u16 	%f107, %rs17;
	add.f32 	%f171, %f171, %f107;
	ld.global.u8 	%rs18, [%rd13+1];
	cvt.rn.f32.u16 	%f108, %rs18;
	add.f32 	%f172, %f172, %f108;
	ld.global.u8 	%rs19, [%rd13+2];
	cvt.rn.f32.u16 	%f109, %rs19;
	add.f32 	%f173, %f173, %f109;
	ld.global.u8 	%rs20, [%rd13+3];
	cvt.rn.f32.u16 	%f110, %rs20;
	add.f32 	%f174, %f174, %f110;
	add.s32 	%r120, %r120, 1;
$L__BB0_19:
	add.s32 	%r46, %r43, 1;
	setp.gt.s32 	%p37, %r46, -1;
	setp.lt.s32 	%p38, %r46, %r57;
	and.pred  	%p39, %p37, %p38;
	and.pred  	%p40, %p39, %p1;
	not.pred 	%p41, %p40;
	@%p41 bra 	$L__BB0_21;
	add.s32 	%r89, %r46, %r16;
	shl.b32 	%r90, %r89, 2;
	cvt.s64.s32 	%rd14, %r90;
	add.s64 	%rd15, %rd1, %rd14;
	ld.global.u8 	%rs21, [%rd15];
	cvt.rn.f32.u16 	%f111, %rs21;
	add.f32 	%f171, %f171, %f111;
	ld.global.u8 	%rs22, [%rd15+1];
	cvt.rn.f32.u16 	%f112, %rs22;
	add.f32 	%f172, %f172, %f112;
	ld.global.u8 	%rs23, [%rd15+2];
	cvt.rn.f32.u16 	%f113, %rs23;
	add.f32 	%f173, %f173, %f113;
	ld.global.u8 	%rs24, [%rd15+3];
	cvt.rn.f32.u16 	%f114, %rs24;
	add.f32 	%f174, %f174, %f114;
	add.s32 	%r120, %r120, 1;
$L__BB0_21:
	add.s32 	%r118, %r118, 2;
$L__BB0_22:
	and.b32  	%r91, %r8, 1;
	setp.eq.b32 	%p42, %r91, 1;
	@%p42 bra 	$L__BB0_25;
	add.s32 	%r53, %r118, %r3;
	setp.gt.s32 	%p43, %r53, -1;
	setp.lt.s32 	%p44, %r53, %r57;
	and.pred  	%p45, %p43, %p44;
	and.pred  	%p46, %p45, %p1;
	not.pred 	%p47, %p46;
	@%p47 bra 	$L__BB0_25;
	add.s32 	%r92, %r53, %r16;
	shl.b32 	%r93, %r92, 2;
	cvt.s64.s32 	%rd16, %r93;
	add.s64 	%rd17, %rd1, %rd16;
	ld.global.u8 	%rs25, [%rd17];
	cvt.rn.f32.u16 	%f115, %rs25;
	add.f32 	%f171, %f171, %f115;
	ld.global.u8 	%rs26, [%rd17+1];
	cvt.rn.f32.u16 	%f116, %rs26;
	add.f32 	%f172, %f172, %f116;
	ld.global.u8 	%rs27, [%rd17+2];
	cvt.rn.f32.u16 	%f117, %rs27;
	add.f32 	%f173, %f173, %f117;
	ld.global.u8 	%rs28, [%rd17+3];
	cvt.rn.f32.u16 	%f118, %rs28;
	add.f32 	%f174, %f174, %f118;
	add.s32 	%r120, %r120, 1;
$L__BB0_25:
	add.s32 	%r100, %r13, 1;
	setp.ne.s32 	%p48, %r13, %r7;
	@%p48 bra 	$L__BB0_3;
	cvt.rn.f32.s32 	%f179, %r120;
$L__BB0_27:
	mad.lo.s32 	%r94, %r57, %r66, %r3;
	shl.b32 	%r95, %r94, 2;
	div.rn.f32 	%f119, %f171, %f179;
	cvt.rzi.u32.f32 	%r96, %f119;
	cvt.s64.s32 	%rd18, %r95;
	cvta.to.global.u64 	%rd19, %rd2;
	add.s64 	%rd20, %rd19, %rd18;
	st.global.u8 	[%rd20], %r96;
	div.rn.f32 	%f120, %f172, %f179;
	cvt.rzi.u32.f32 	%r97, %f120;
	st.global.u8 	[%rd20+1], %r97;
	div.rn.f32 	%f121, %f173, %f179;
	cvt.rzi.u32.f32 	%r98, %f121;
	st.global.u8 	[%rd20+2], %r98;
	div.rn.f32 	%f122, %f174, %f179;
	cvt.rzi.u32.f32 	%r99, %f122;
	st.global.u8 	[%rd20+3], %r99;
$L__BB0_28:
	ret;

}


// ===== COMPILED SASS (sm_100) =====

	.target	sm_100

	.elftype	@"ET_EXEC"


//--------------------- .note.nv.tkinfo           --------------------------
	.section	.note.nv.tkinfo,"",@"SHT_NOTE"
	.sectionflags	@"SHF_NOTE_NV_TKINFO"
	.tkinfo
        /*0018*/ 	.word	0x00000002
        /*0030*/ 	.string	""
        /*0030*/ 	.string	"ptxas"
        /*0030*/ 	.string	"Cuda compilation tools, release 13.0, V13.0.88"
        /*0030*/ 	.string	"Build cuda_13.0.r13.0/compiler.36424714_0"
        /*0030*/ 	.string	"-arch sm_100 -m 64 "



//--------------------- .note.nv.cuinfo           --------------------------
	.section	.note.nv.cuinfo,"",@"SHT_NOTE"
	.sectionflags	@"SHF_NOTE_NV_CUINFO"
        /*0018*/ 	.short	0x0002
        /*001a*/ 	.short	0x0064
        /*001c*/ 	.short	0x0082
	.zero		2


//--------------------- .nv.info                  --------------------------
	.section	.nv.info,"",@"SHT_CUDA_INFO"
	.align	4


	//----- nvinfo : EIATTR_REGCOUNT
	.align		4
        /*0000*/ 	.byte	0x04, 0x2f
        /*0002*/ 	.short	(.L_1 - .L_0)
	.align		4
.L_0:
        /*0004*/ 	.word	index@(_Z16kernel_difuminarPKhPhiii)
        /*0008*/ 	.word	0x00000020


	//----- nvinfo : EIATTR_FRAME_SIZE
	.align		4
.L_1:
        /*000c*/ 	.byte	0x04, 0x11
        /*000e*/ 	.short	(.L_3 - .L_2)
	.align		4
.L_2:
        /*0010*/ 	.word	index@($__internal_0_$__cuda_sm3x_div_rn_noftz_f32_slowpath)
        /*0014*/ 	.word	0x00000000


	//----- nvinfo : EIATTR_FRAME_SIZE
	.align		4
.L_3:
        /*0018*/ 	.byte	0x04, 0x11
        /*001a*/ 	.short	(.L_5 - .L_4)
	.align		4
.L_4:
        /*001c*/ 	.word	index@(_Z16kernel_difuminarPKhPhiii)
        /*0020*/ 	.word	0x00000000


	//----- nvinfo : EIATTR_MIN_STACK_SIZE
	.align		4
.L_5:
        /*0024*/ 	.byte	0x04, 0x12
        /*0026*/ 	.short	(.L_7 - .L_6)
	.align		4
.L_6:
        /*0028*/ 	.word	index@(_Z16kernel_difuminarPKhPhiii)
        /*002c*/ 	.word	0x00000000
.L_7:


//--------------------- .nv.compat                --------------------------
	.section	.nv.compat,"",@"SHT_CUDA_COMPAT_INFO"
	.align	4
        /*0000*/ 	.byte	0x02, 0x09, 0x00, 0x00, 0x02, 0x02, 0x01, 0x00, 0x02, 0x05, 0x05, 0x00, 0x03, 0x07, 0x01, 0x01
        /*0010*/ 	.byte	0x02, 0x03, 0x00, 0x00, 0x02, 0x06, 0x01, 0x00, 0x04, 0x0b, 0x08, 0x00, 0x01, 0x00, 0x00, 0x00
        /*0020*/ 	.byte	0x00, 0x00, 0x00, 0x00


//--------------------- .nv.info._Z16kernel_difuminarPKhPhiii --------------------------
	.section	.nv.info._Z16kernel_difuminarPKhPhiii,"",@"SHT_CUDA_INFO"
	.sectionflags	@""
	.align	4


	//----- nvinfo : EIATTR_CUDA_API_VERSION
	.align		4
        /*0000*/ 	.byte	0x04, 0x37
        /*0002*/ 	.short	(.L_9 - .L_8)
.L_8:
        /*0004*/ 	.word	0x00000082


	//----- nvinfo : EIATTR_KPARAM_INFO
	.align		4
.L_9:
        /*0008*/ 	.byte	0x04, 0x17
        /*000a*/ 	.short	(.L_11 - .L_10)
.L_10:
        /*000c*/ 	.word	0x00000000
        /*0010*/ 	.short	0x0004
        /*0012*/ 	.short	0x0018
        /*0014*/ 	.byte	0x00, 0xf0, 0x11, 0x00


	//----- nvinfo : EIATTR_KPARAM_INFO
	.align		4
.L_11:
        /*0018*/ 	.byte	0x04, 0x17
        /*001a*/ 	.short	(.L_13 - .L_12)
.L_12:
        /*001c*/ 	.word	0x00000000
        /*0020*/ 	.short	0x0003
        /*0022*/ 	.short	0x0014
        /*0024*/ 	.byte	0x00, 0xf0, 0x11, 0x00


	//----- nvinfo : EIATTR_KPARAM_INFO
	.align		4
.L_13:
        /*0028*/ 	.byte	0x04, 0x17
        /*002a*/ 	.short	(.L_15 - .L_14)
.L_14:
        /*002c*/ 	.word	0x00000000
        /*0030*/ 	.short	0x0002
        /*0032*/ 	.short	0x0010
        /*0034*/ 	.byte	0x00, 0xf0, 0x11, 0x00


	//----- nvinfo : EIATTR_KPARAM_INFO
	.align		4
.L_15:
        /*0038*/ 	.byte	0x04, 0x17
        /*003a*/ 	.short	(.L_17 - .L_16)
.L_16:
        /*003c*/ 	.word	0x00000000
        /*0040*/ 	.short	0x0001
        /*0042*/ 	.short	0x0008
        /*0044*/ 	.byte	0x00, 0xf5, 0x21, 0x00


	//----- nvinfo : EIATTR_KPARAM_INFO
	.align		4
.L_17:
        /*0048*/ 	.byte	0x04, 0x17
        /*004a*/ 	.short	(.L_19 - .L_18)
.L_18:
        /*004c*/ 	.word	0x00000000
        /*0050*/ 	.short	0x0000
        /*0052*/ 	.short	0x0000
        /*0054*/ 	.byte	0x00, 0xf5, 0x21, 0x00


	//----- nvinfo : EIATTR_SPARSE_MMA_MASK
	.align		4
.L_19:
        /*0058*/ 	.byte	0x03, 0x50
        /*005a*/ 	.short	0x0000


	//----- nvinfo : EIATTR_MAXREG_COUNT
	.align		4
        /*005c*/ 	.byte	0x03, 0x1b
        /*005e*/ 	.short	0x00ff


	//----- nvinfo : EIATTR_MERCURY_ISA_VERSION
	.align		4
        /*0060*/ 	.byte	0x03, 0x5f
        /*0062*/ 	.short	0x0101


	//----- nvinfo : EIATTR_VRC_CTA_INIT_COUNT
	.align		4
        /*0064*/ 	.byte	0x02, 0x4a
	.zero		1
	.zero		1


	//----- nvinfo : EIATTR_EXIT_INSTR_OFFSETS
	.align		4
        /*0068*/ 	.byte	0x04, 0x1c
        /*006a*/ 	.short	(.L_21 - .L_20)


	//   ....[0]....
.L_20:
        /*006c*/ 	.word	0x000000c0


	//   ....[1]....
        /*0070*/ 	.word	0x00001270


	//----- nvinfo : EIATTR_CRS_STACK_SIZE
	.align		4
.L_21:
        /*0074*/ 	.byte	0x04, 0x1e
        /*0076*/ 	.short	(.L_23 - .L_22)
.L_22:
        /*0078*/ 	.word	0x00000000


	//----- nvinfo : EIATTR_CBANK_PARAM_SIZE
	.align		4
.L_23:
        /*007c*/ 	.byte	0x03, 0x19
        /*007e*/ 	.short	0x001c


	//----- nvinfo : EIATTR_PARAM_CBANK
	.align		4
        /*0080*/ 	.byte	0x04, 0x0a
        /*0082*/ 	.short	(.L_25 - .L_24)
	.align		4
.L_24:
        /*0084*/ 	.word	index@(.nv.constant0._Z16kernel_difuminarPKhPhiii)
        /*0088*/ 	.short	0x0380
        /*008a*/ 	.short	0x001c


	//----- nvinfo : EIATTR_SW_WAR
	.align		4
.L_25:
        /*008c*/ 	.byte	0x04, 0x36
        /*008e*/ 	.short	(.L_27 - .L_26)
.L_26:
        /*0090*/ 	.word	0x00000008
.L_27:


//--------------------- .nv.callgraph             --------------------------
	.section	.nv.callgraph,"",@"SHT_CUDA_CALLGRAPH"
	.align	4
	.sectionentsize	8
	.align		4
        /*0000*/ 	.word	0x00000000
	.align		4
        /*0004*/ 	.word	0xffffffff
	.align		4
        /*0008*/ 	.word	0x00000000
	.align		4
        /*000c*/ 	.word	0xfffffffe
	.align		4
        /*0010*/ 	.word	0x00000000
	.align		4
        /*0014*/ 	.word	0xfffffffd
	.align		4
        /*0018*/ 	.word	0x00000000
	.align		4
        /*001c*/ 	.word	0xfffffffc


//--------------------- .text._Z16kernel_difuminarPKhPhiii --------------------------
	.section	.text._Z16kernel_difuminarPKhPhiii,"ax",@progbits
	.align	128
        .global         _Z16kernel_difuminarPKhPhiii
        .type           _Z16kernel_difuminarPKhPhiii,@function
        .size           _Z16kernel_difuminarPKhPhiii,(.L_x_27 - _Z16kernel_difuminarPKhPhiii)
        .other          _Z16kernel_difuminarPKhPhiii,@"STO_CUDA_ENTRY STV_DEFAULT"
_Z16kernel_difuminarPKhPhiii:
.text._Z16kernel_difuminarPKhPhiii:
[----:B------:R-:W-:Y:S01]  /*0000*/  LDC R1, c[0x0][0x37c] ;  /* 0x0000df00ff017b82 */ /* 0x000fe20000000800 */
[----:B------:R-:W0:Y:S07]  /*0010*/  S2R R0, SR_TID.Y ;  /* 0x0000000000007919 */ /* 0x000e2e0000002200 */
[----:B------:R-:W1:Y:S01]  /*0020*/  LDC R12, c[0x0][0x360] ;  /* 0x0000d800ff0c7b82 */ /* 0x000e620000000800 */
[----:B------:R-:W2:Y:S01]  /*0030*/  LDCU.64 UR4, c[0x0][0x390] ;  /* 0x00007200ff0477ac */ /* 0x000ea20008000a00 */
[----:B------:R-:W1:Y:S06]  /*0040*/  S2R R3, SR_TID.X ;  /* 0x0000000000037919 */ /* 0x000e6c0000002100 */
[----:B------:R-:W0:Y:S08]  /*0050*/  S2UR UR7, SR_CTAID.Y ;  /* 0x00000000000779c3 */ /* 0x000e300000002600 */
[----:B------:R-:W0:Y:S08]  /*0060*/  LDC R13, c[0x0][0x364] ;  /* 0x0000d900ff0d7b82 */ /* 0x000e300000000800 */
[----:B------:R-:W1:Y:S01]  /*0070*/  S2UR UR6, SR_CTAID.X ;  /* 0x00000000000679c3 */ /* 0x000e620000002500 */
[----:B0-----:R-:W-:-:S05]  /*0080*/  IMAD R13, R13, UR7, R0 ;  /* 0x000000070d0d7c24 */ /* 0x001fca000f8e0200 */
[----:B--2---:R-:W-:Y:S01]  /*0090*/  ISETP.GE.AND P0, PT, R13, UR5, PT ;  /* 0x000000050d007c0c */ /* 0x004fe2000bf06270 */
[----:B-1----:R-:W-:-:S05]  /*00a0*/  IMAD R12, R12, UR6, R3 ;  /* 0x000000060c0c7c24 */ /* 0x002fca000f8e0203 */
[----:B------:R-:W-:-:S13]  /*00b0*/  ISETP.GE.OR P0, PT, R12, UR4, P0 ;  /* 0x000000040c007c0c */ /* 0x000fda0008706670 */
[----:B------:R-:W-:Y:S05]  /*00c0*/  @P0 EXIT ;  /* 0x000000000000094d */ /* 0x000fea0003800000 */
[----:B------:R-:W0:Y:S01]  /*00d0*/  LDC R7, c[0x0][0x398] ;  /* 0x0000e600ff077b82 */ /* 0x000e220000000800 */
[----:B------:R-:W1:Y:S01]  /*00e0*/  LDCU.64 UR6, c[0x0][0x358] ;  /* 0x00006b00ff0677ac */ /* 0x000e620008000a00 */
[----:B------:R-:W-:Y:S02]  /*00f0*/  CS2R R10, SRZ ;  /* 0x00000000000a7805 */ /* 0x000fe4000001ff00 */
[----:B------:R-:W-:Y:S01]  /*0100*/  CS2R R8, SRZ ;  /* 0x0000000000087805 */ /* 0x000fe2000001ff00 */
[----:B------:R-:W-:Y:S01]  /*0110*/  IMAD.MOV.U32 R6, RZ, RZ, RZ ;  /* 0x000000ffff067224 */ /* 0x000fe200078e00ff */
[C---:B0-----:R-:W-:Y:S02]  /*0120*/  ISETP.GE.AND P0, PT, R7.reuse, -0x1, PT ;  /* 0xffffffff0700780c */ /* 0x041fe40003f06270 */
[----:B------:R-:W-:-:S11]  /*0130*/  LEA.HI R7, R7, R7, RZ, 0x1 ;  /* 0x0000000707077211 */ /* 0x000fd600078f08ff */
[----:B-1----:R-:W-:Y:S05]  /*0140*/  @!P0 BRA `(.L_x_0) ;  /* 0x0000000c002c8947 */ /* 0x002fea0003800000 */
[----:B------:R-:W-:Y:S02]  /*0150*/  SHF.R.S32.HI R7, RZ, 0x1, R7 ;  /* 0x00000001ff077819 */ /* 0x000fe40000011407 */
[----:B------:R-:W-:Y:S01]  /*0160*/  CS2R R8, SRZ ;  /* 0x0000000000087805 */ /* 0x000fe2000001ff00 */
[----:B------:R-:W-:Y:S01]  /*0170*/  IMAD.MOV.U32 R6, RZ, RZ, RZ ;  /* 0x000000ffff067224 */ /* 0x000fe200078e00ff */
[----:B------:R-:W-:Y:S02]  /*0180*/  CS2R R10, SRZ ;  /* 0x00000000000a7805 */ /* 0x000fe4000001ff00 */
[----:B------:R-:W-:Y:S01]  /*0190*/  IABS R2, R7 ;  /* 0x0000000700027213 */ /* 0x000fe20000000000 */
[----:B------:R-:W-:Y:S01]  /*01a0*/  IMAD.IADD R3, R7, 0x1, -R12 ;  /* 0x0000000107037824 */ /* 0x000fe200078e0a0c */
[----:B------:R-:W-:Y:S01]  /*01b0*/  USHF.L.U32 UR4, UR4, 0x2, URZ ;  /* 0x0000000204047899 */ /* 0x000fe200080006ff */
[--C-:B------:R-:W-:Y:S02]  /*01c0*/  IMAD.MOV R4, RZ, RZ, -R7.reuse ;  /* 0x000000ffff047224 */ /* 0x100fe400078e0a07 */
[----:B------:R-:W-:-:S02]  /*01d0*/  IMAD.IADD R5, R12, 0x1, -R7 ;  /* 0x000000010c057824 */ /* 0x000fc400078e0a07 */
[----:B------:R-:W-:Y:S02]  /*01e0*/  IMAD R3, R3, -0x4, RZ ;  /* 0xfffffffc03037824 */ /* 0x000fe400078e02ff */
[----:B------:R-:W-:-:S07]  /*01f0*/  IMAD.IADD R2, R7, 0x1, R2 ;  /* 0x0000000107027824 */ /* 0x000fce00078e0202 */
.L_x_6:
[----:B------:R-:W0:Y:S01]  /*0200*/  LDCU UR5, c[0x0][0x394] ;  /* 0x00007280ff0577ac */ /* 0x000e220008000800 */
[----:B------:R-:W-:Y:S01]  /*0210*/  ISETP.GE.U32.AND P1, PT, R2, 0x3, PT ;  /* 0x000000030200780c */ /* 0x000fe20003f26070 */
[----:B------:R-:W-:Y:S01]  /*0220*/  IMAD.IADD R0, R13, 0x1, R4 ;  /* 0x000000010d007824 */ /* 0x000fe200078e0204 */
[----:B------:R-:W-:Y:S01]  /*0230*/  IABS R15, R7 ;  /* 0x00000007000f7213 */ /* 0x000fe20000000000 */
[----:B------:R-:W-:-:S03]  /*0240*/  IMAD.MOV R21, RZ, RZ, -R7 ;  /* 0x000000ffff157224 */ /* 0x000fc600078e0a07 */
[C---:B------:R-:W-:Y:S01]  /*0250*/  ISETP.NE.AND P5, PT, R4.reuse, R15, PT ;  /* 0x0000000f0400720c */ /* 0x040fe20003fa5270 */
[----:B------:R-:W-:Y:S01]  /*0260*/  VIADD R4, R4, 0x1 ;  /* 0x0000000104047836 */ /* 0x000fe20000000000 */
[----:B0-----:R-:W-:-:S04]  /*0270*/  ISETP.GE.AND P0, PT, R0, UR5, PT ;  /* 0x0000000500007c0c */ /* 0x001fc8000bf06270 */
[----:B------:R-:W-:Y:S01]  /*0280*/  ISETP.GT.AND P0, PT, R0, -0x1, !P0 ;  /* 0xffffffff0000780c */ /* 0x000fe20004704270 */
[----:B------:R-:W-:-:S12]  /*0290*/  @!P1 BRA `(.L_x_1) ;  /* 0x0000000400909947 */ /* 0x000fd80003800000 */
[----:B------:R-:W0:Y:S01]  /*02a0*/  LDCU UR5, c[0x0][0x390] ;  /* 0x00007200ff0577ac */ /* 0x000e220008000800 */
[----:B------:R-:W-:Y:S01]  /*02b0*/  VIADD R14, R2, 0x1 ;  /* 0x00000001020e7836 */ /* 0x000fe20000000000 */
[----:B------:R-:W-:Y:S01]  /*02c0*/  IADD3 R21, PT, PT, -R7, 0x1, RZ ;  /* 0x0000000107157810 */ /* 0x000fe20007ffe1ff */
[----:B------:R-:W-:Y:S01]  /*02d0*/  IMAD R20, R0, UR4, R3 ;  /* 0x0000000400147c24 */ /* 0x000fe2000f8e0203 */
[----:B------:R-:W1:Y:S01]  /*02e0*/  LDCU UR8, c[0x0][0x390] ;  /* 0x00007200ff0877ac */ /* 0x000e620008000800 */
[----:B------:R-:W-:Y:S01]  /*02f0*/  IMAD.MOV.U32 R18, RZ, RZ, R5 ;  /* 0x000000ffff127224 */ /* 0x000fe200078e0005 */
[----:B------:R-:W-:-:S05]  /*0300*/  LOP3.LUT R14, R14, 0xfffffffc, RZ, 0xc0, !PT ;  /* 0xfffffffc0e0e7812 */ /* 0x000fca00078ec0ff */
[----:B------:R-:W-:Y:S02]  /*0310*/  IMAD.MOV R22, RZ, RZ, -R14 ;  /* 0x000000ffff167224 */ /* 0x000fe400078e0a0e */
[----:B0-----:R-:W-:-:S04]  /*0320*/  IMAD R19, R0, UR5, R5 ;  /* 0x0000000500137c24 */ /* 0x001fc8000f8e0205 */
[----:B-1----:R-:W-:-:S07]  /*0330*/  IMAD.SHL.U32 R19, R19, 0x4, RZ ;  /* 0x0000000413137824 */ /* 0x002fce00078e00ff */
.L_x_2:
[----:B------:R-:W-:-:S04]  /*0340*/  ISETP.GE.AND P1, PT, R18, UR8, PT ;  /* 0x0000000812007c0c */ /* 0x000fc8000bf26270 */
[----:B------:R-:W-:-:S04]  /*0350*/  ISETP.GT.AND P1, PT, R18, -0x1, !P1 ;  /* 0xffffffff1200780c */ /* 0x000fc80004f24270 */
[----:B------:R-:W-:-:S13]  /*0360*/  PLOP3.LUT P1, PT, P1, P0, PT, 0x80, 0x8 ;  /* 0x000000000008781c */ /* 0x000fda0000f21070 */
[----:B------:R-:W0:Y:S02]  /*0370*/  @P1 LDC.64 R14, c[0x0][0x380] ;  /* 0x0000e000ff0e1b82 */ /* 0x000e240000000a00 */
[----:B0-----:R-:W-:-:S04]  /*0380*/  @P1 IADD3 R28, P2, PT, R19, R14, RZ ;  /* 0x0000000e131c1210 */ /* 0x001fc80007f5e0ff */
[----:B------:R-:W-:-:S05]  /*0390*/  @P1 LEA.HI.X.SX32 R29, R19, R15, 0x1, P2 ;  /* 0x0000000f131d1211 */ /* 0x000fca00010f0eff */
[----:B------:R-:W2:Y:S04]  /*03a0*/  @P1 LDG.E.U8 R24, desc[UR6][R28.64+0x1] ;  /* 0x000001061c181981 */ /* 0x000ea8000c1e1100 */
[----:B------:R-:W3:Y:S04]  /*03b0*/  @P1 LDG.E.U8 R26, desc[UR6][R28.64] ;  /* 0x000000061c1a1981 */ /* 0x000ee8000c1e1100 */
[----:B------:R-:W4:Y:S01]  /*03c0*/  @P1 LDG.E.U8 R25, desc[UR6][R28.64+0x2] ;  /* 0x000002061c191981 */ /* 0x000f22000c1e1100 */
[----:B------:R-:W-:-:S03]  /*03d0*/  VIADD R14, R18, 0x1 ;  /* 0x00000001120e7836 */ /* 0x000fc60000000000 */
[----:B------:R0:W5:Y:S02]  /*03e0*/  @P1 LDG.E.U8 R23, desc[UR6][R28.64+0x3] ;  /* 0x000003061c171981 */ /* 0x000164000c1e1100 */
[----:B------:R-:W-:-:S04]  /*03f0*/  ISETP.GE.AND P2, PT, R14, UR8, PT ;  /* 0x000000080e007c0c */ /* 0x000fc8000bf46270 */
[----:B------:R-:W-:-:S04]  /*0400*/  ISETP.GT.AND P2, PT, R14, -0x1, !P2 ;  /* 0xffffffff0e00780c */ /* 0x000fc80005744270 */
[----:B------:R-:W-:-:S13]  /*0410*/  PLOP3.LUT P2, PT, P2, P0, PT, 0x80, 0x8 ;  /* 0x000000000008781c */ /* 0x000fda0001741070 */
[----:B------:R-:W1:Y:S01]  /*0420*/  @P2 LDC.64 R14, c[0x0][0x380] ;  /* 0x0000e000ff0e2b82 */ /* 0x000e620000000a00 */
[----:B------:R-:W-:Y:S02]  /*0430*/  VIADD R16, R18, 0x2 ;  /* 0x0000000212107836 */ /* 0x000fe40000000000 */
[----:B------:R-:W-:-:S03]  /*0440*/  @P2 VIADD R17, R20, 0x4 ;  /* 0x0000000414112836 */ /* 0x000fc60000000000 */
[----:B------:R-:W-:-:S04]  /*0450*/  ISETP.GE.AND P3, PT, R16, UR8, PT ;  /* 0x0000000810007c0c */ /* 0x000fc8000bf66270 */
[----:B------:R-:W-:-:S04]  /*0460*/  ISETP.GT.AND P3, PT, R16, -0x1, !P3 ;  /* 0xffffffff1000780c */ /* 0x000fc80005f64270 */
[----:B------:R-:W-:Y:S02]  /*0470*/  PLOP3.LUT P3, PT, P3, P0, PT, 0x80, 0x8 ;  /* 0x000000000008781c */ /* 0x000fe40001f61070 */
[----:B-1----:R-:W-:-:S04]  /*0480*/  @P2 IADD3 R16, P4, PT, R17, R14, RZ ;  /* 0x0000000e11102210 */ /* 0x002fc80007f9e0ff */
[----:B------:R-:W-:-:S07]  /*0490*/  @P2 LEA.HI.X.SX32 R17, R17, R15, 0x1, P4 ;  /* 0x0000000f11112211 */ /* 0x000fce00020f0eff */
[----:B------:R-:W1:Y:S01]  /*04a0*/  @P3 LDC.64 R14, c[0x0][0x380] ;  /* 0x0000e000ff0e3b82 */ /* 0x000e620000000a00 */
[----:B------:R-:W5:Y:S01]  /*04b0*/  @P2 LDG.E.U8 R27, desc[UR6][R16.64] ;  /* 0x00000006101b2981 */ /* 0x000f62000c1e1100 */
[----:B0-----:R-:W-:-:S05]  /*04c0*/  @P3 VIADD R28, R20, 0x8 ;  /* 0x00000008141c3836 */ /* 0x001fca0000000000 */
[----:B-1----:R-:W-:-:S04]  /*04d0*/  @P3 IADD3 R14, P4, PT, R28, R14, RZ ;  /* 0x0000000e1c0e3210 */ /* 0x002fc80007f9e0ff */
[----:B------:R-:W-:-:S05]  /*04e0*/  @P3 LEA.HI.X.SX32 R15, R28, R15, 0x1, P4 ;  /* 0x0000000f1c0f3211 */ /* 0x000fca00020f0eff */
[----:B------:R-:W5:Y:S01]  /*04f0*/  @P3 LDG.E.U8 R28, desc[UR6][R14.64] ;  /* 0x000000060e1c3981 */ /* 0x000f62000c1e1100 */
[----:B--2---:R-:W-:-:S03]  /*0500*/  @P1 I2FP.F32.U32 R29, R24 ;  /* 0x00000018001d1245 */ /* 0x004fc60000201000 */
[----:B------:R-:W2:Y:S01]  /*0510*/  @P2 LDG.E.U8 R24, desc[UR6][R16.64+0x1] ;  /* 0x0000010610182981 */ /* 0x000ea2000c1e1100 */
[----:B---3--:R-:W-:-:S05]  /*0520*/  @P1 I2FP.F32.U32 R26, R26 ;  /* 0x0000001a001a1245 */ /* 0x008fca0000201000 */
[----:B------:R-:W-:Y:S01]  /*0530*/  @P1 FADD R11, R11, R26 ;  /* 0x0000001a0b0b1221 */ /* 0x000fe20000000000 */
[----:B----4-:R-:W-:Y:S02]  /*0540*/  @P1 I2FP.F32.U32 R26, R25 ;  /* 0x00000019001a1245 */ /* 0x010fe40000201000 */
[----:B------:R-:W3:Y:S03]  /*0550*/  @P2 LDG.E.U8 R25, desc[UR6][R16.64+0x2] ;  /* 0x0000020610192981 */ /* 0x000ee6000c1e1100 */
[----:B------:R-:W-:Y:S02]  /*0560*/  @P1 FADD R9, R9, R26 ;  /* 0x0000001a09091221 */ /* 0x000fe40000000000 */
[----:B------:R0:W4:Y:S01]  /*0570*/  @P2 LDG.E.U8 R26, desc[UR6][R16.64+0x3] ;  /* 0x00000306101a2981 */ /* 0x000122000c1e1100 */
[----:B-----5:R-:W-:-:S05]  /*0580*/  @P1 I2FP.F32.U32 R23, R23 ;  /* 0x0000001700171245 */ /* 0x020fca0000201000 */
[----:B------:R-:W-:Y:S01]  /*0590*/  @P1 FADD R8, R8, R23 ;  /* 0x0000001708081221 */ /* 0x000fe20000000000 */
[----:B------:R-:W-:-:S05]  /*05a0*/  VIADD R23, R18, 0x3 ;  /* 0x0000000312177836 */ /* 0x000fca0000000000 */
[----:B------:R-:W-:-:S04]  /*05b0*/  ISETP.GE.AND P4, PT, R23, UR8, PT ;  /* 0x0000000817007c0c */ /* 0x000fc8000bf86270 */
[----:B------:R-:W-:-:S04]  /*05c0*/  ISETP.GT.AND P4, PT, R23, -0x1, !P4 ;  /* 0xffffffff1700780c */ /* 0x000fc80006784270 */
[----:B------:R-:W-:Y:S01]  /*05d0*/  PLOP3.LUT P4, PT, P4, P0, PT, 0x80, 0x8 ;  /* 0x000000000008781c */ /* 0x000fe20002781070 */
[----:B------:R-:W-:Y:S01]  /*05e0*/  @P1 FADD R10, R10, R29 ;  /* 0x0000001d0a0a1221 */ /* 0x000fe20000000000 */
[----:B0-----:R-:W-:-:S05]  /*05f0*/  @P2 I2FP.F32.U32 R16, R27 ;  /* 0x0000001b00102245 */ /* 0x001fca0000201000 */
[----:B------:R-:W-:-:S06]  /*0600*/  @P2 FADD R11, R11, R16 ;  /* 0x000000100b0b2221 */ /* 0x000fcc0000000000 */
[----:B------:R-:W0:Y:S01]  /*0610*/  @P4 LDC.64 R16, c[0x0][0x380] ;  /* 0x0000e000ff104b82 */ /* 0x000e220000000a00 */
[----:B------:R-:W-:-:S05]  /*0620*/  @P3 I2FP.F32.U32 R28, R28 ;  /* 0x0000001c001c3245 */ /* 0x000fca0000201000 */
[----:B------:R-:W-:Y:S01]  /*0630*/  @P3 FADD R11, R11, R28 ;  /* 0x0000001c0b0b3221 */ /* 0x000fe20000000000 */
[----:B--2---:R-:W-:-:S05]  /*0640*/  @P2 I2FP.F32.U32 R23, R24 ;  /* 0x0000001800172245 */ /* 0x004fca0000201000 */
[----:B------:R-:W-:Y:S01]  /*0650*/  @P2 FADD R10, R10, R23 ;  /* 0x000000170a0a2221 */ /* 0x000fe20000000000 */
[----:B------:R-:W-:Y:S01]  /*0660*/  @P4 VIADD R23, R20, 0xc ;  /* 0x0000000c14174836 */ /* 0x000fe20000000000 */
[----:B---3--:R-:W-:-:S04]  /*0670*/  @P2 I2FP.F32.U32 R24, R25 ;  /* 0x0000001900182245 */ /* 0x008fc80000201000 */
[----:B0-----:R-:W-:Y:S01]  /*0680*/  @P4 IADD3 R16, P6, PT, R23, R16, RZ ;  /* 0x0000001017104210 */ /* 0x001fe20007fde0ff */
[----:B------:R-:W2:Y:S01]  /*0690*/  @P3 LDG.E.U8 R25, desc[UR6][R14.64+0x3] ;  /* 0x000003060e193981 */ /* 0x000ea2000c1e1100 */
[----:B------:R-:W-:Y:S02]  /*06a0*/  @P2 FADD R9, R9, R24 ;  /* 0x0000001809092221 */ /* 0x000fe40000000000 */
[----:B------:R-:W-:Y:S01]  /*06b0*/  @P4 LEA.HI.X.SX32 R17, R23, R17, 0x1, P6 ;  /* 0x0000001117114211 */ /* 0x000fe200030f0eff */
[----:B------:R-:W3:Y:S01]  /*06c0*/  @P3 LDG.E.U8 R24, desc[UR6][R14.64+0x1] ;  /* 0x000001060e183981 */ /* 0x000ee2000c1e1100 */
[----:B----4-:R-:W-:-:S03]  /*06d0*/  @P2 I2FP.F32.U32 R23, R26 ;  /* 0x0000001a00172245 */ /* 0x010fc60000201000 */
[----:B------:R-:W4:Y:S02]  /*06e0*/  @P4 LDG.E.U8 R26, desc[UR6][R16.64] ;  /* 0x00000006101a4981 */ /* 0x000f24000c1e1100 */
[----:B------:R-:W-:Y:S02]  /*06f0*/  @P2 FADD R8, R8, R23 ;  /* 0x0000001708082221 */ /* 0x000fe40000000000 */
[----:B------:R-:W5:Y:S04]  /*0700*/  @P3 LDG.E.U8 R23, desc[UR6][R14.64+0x2] ;  /* 0x000002060e173981 */ /* 0x000f68000c1e1100 */
[----:B------:R-:W4:Y:S04]  /*0710*/  @P4 LDG.E.U8 R28, desc[UR6][R16.64+0x1] ;  /* 0x00000106101c4981 */ /* 0x000f28000c1e1100 */
[----:B------:R-:W4:Y:S04]  /*0720*/  @P4 LDG.E.U8 R27, desc[UR6][R16.64+0x2] ;  /* 0x00000206101b4981 */ /* 0x000f28000c1e1100 */
[----:B------:R-:W4:Y:S01]  /*0730*/  @P4 LDG.E.U8 R29, desc[UR6][R16.64+0x3] ;  /* 0x00000306101d4981 */ /* 0x000f22000c1e1100 */
[----:B------:R-:W-:-:S02]  /*0740*/  VIADD R22, R22, 0x4 ;  /* 0x0000000416167836 */ /* 0x000fc40000000000 */
[----:B------:R-:W-:-:S03]  /*0750*/  @P1 VIADD R6, R6, 0x1 ;  /* 0x0000000106061836 */ /* 0x000fc60000000000 */
[----:B------:R-:W-:Y:S01]  /*0760*/  ISETP.NE.AND P1, PT, R22, RZ, PT ;  /* 0x000000ff1600720c */ /* 0x000fe20003f25270 */
[----:B------:R-:W-:-:S04]  /*0770*/  @P2 VIADD R6, R6, 0x1 ;  /* 0x0000000106062836 */ /* 0x000fc80000000000 */
[----:B------:R-:W-:Y:S02]  /*0780*/  @P3 VIADD R6, R6, 0x1 ;  /* 0x0000000106063836 */ /* 0x000fe40000000000 */
[----:B------:R-:W-:Y:S02]  /*0790*/  VIADD R21, R21, 0x4 ;  /* 0x0000000415157836 */ /* 0x000fe40000000000 */
[----:B------:R-:W-:Y:S02]  /*07a0*/  VIADD R18, R18, 0x4 ;  /* 0x0000000412127836 */ /* 0x000fe40000000000 */
[----:B------:R-:W-:Y:S02]  /*07b0*/  VIADD R20, R20, 0x10 ;  /* 0x0000001014147836 */ /* 0x000fe40000000000 */
[----:B------:R-:W-:Y:S02]  /*07c0*/  @P4 VIADD R6, R6, 0x1 ;  /* 0x0000000106064836 */ /* 0x000fe40000000000 */
[----:B------:R-:W-:Y:S01]  /*07d0*/  VIADD R19, R19, 0x10 ;  /* 0x0000001013137836 */ /* 0x000fe20000000000 */
[----:B---3--:R-:W-:-:S02]  /*07e0*/  @P3 I2FP.F32.U32 R24, R24 ;  /* 0x0000001800183245 */ /* 0x008fc40000201000 */
[----:B--2---:R-:W-:-:S03]  /*07f0*/  @P3 I2FP.F32.U32 R25, R25 ;  /* 0x0000001900193245 */ /* 0x004fc60000201000 */
[----:B------:R-:W-:Y:S01]  /*0800*/  @P3 FADD R10, R10, R24 ;  /* 0x000000180a0a3221 */ /* 0x000fe20000000000 */
[----:B-----5:R-:W-:Y:S01]  /*0810*/  @P3 I2FP.F32.U32 R24, R23 ;  /* 0x0000001700183245 */ /* 0x020fe20000201000 */
[----:B------:R-:W-:Y:S01]  /*0820*/  @P3 FADD R8, R8, R25 ;  /* 0x0000001908083221 */ /* 0x000fe20000000000 */
[----:B----4-:R-:W-:Y:S02]  /*0830*/  @P4 I2FP.F32.U32 R26, R26 ;  /* 0x0000001a001a4245 */ /* 0x010fe40000201000 */
[----:B------:R-:W-:Y:S01]  /*0840*/  @P4 I2FP.F32.U32 R15, R28 ;  /* 0x0000001c000f4245 */ /* 0x000fe20000201000 */
[----:B------:R-:W-:Y:S01]  /*0850*/  @P3 FADD R9, R9, R24 ;  /* 0x0000001809093221 */ /* 0x000fe20000000000 */
[----:B------:R-:W-:Y:S02]  /*0860*/  @P4 I2FP.F32.U32 R14, R27 ;  /* 0x0000001b000e4245 */ /* 0x000fe40000201000 */
[----:B------:R-:W-:Y:S01]  /*0870*/  @P4 I2FP.F32.U32 R29, R29 ;  /* 0x0000001d001d4245 */ /* 0x000fe20000201000 */
[----:B------:R-:W-:Y:S01]  /*0880*/  @P4 FADD R11, R11, R26 ;  /* 0x0000001a0b0b4221 */ /* 0x000fe20000000000 */
[----:B------:R-:W-:Y:S01]  /*0890*/  @P4 FADD R10, R10, R15 ;  /* 0x0000000f0a0a4221 */ /* 0x000fe20000000000 */
[----:B------:R-:W-:-:S02]  /*08a0*/  @P4 FADD R9, R9, R14 ;  /* 0x0000000e09094221 */ /* 0x000fc40000000000 */
[----:B------:R-:W-:Y:S01]  /*08b0*/  @P4 FADD R8, R8, R29 ;  /* 0x0000001d08084221 */ /* 0x000fe20000000000 */
[----:B------:R-:W-:Y:S06]  /*08c0*/  @P1 BRA `(.L_x_2) ;  /* 0xfffffff8009c1947 */ /* 0x000fec000383ffff */
[----:B------:R-:W-:-:S07]  /*08d0*/  VIADD R21, R21, 0xffffffff ;  /* 0xffffffff15157836 */ /* 0x000fce0000000000 */
.L_x_1:
[----:B------:R-:W-:-:S05]  /*08e0*/  VIADD R14, R2, 0x1 ;  /* 0x00000001020e7836 */ /* 0x000fca0000000000 */
[----:B------:R-:W-:-:S13]  /*08f0*/  LOP3.LUT P1, R14, R14, 0x3, RZ, 0xc0, !PT ;  /* 0x000000030e0e7812 */ /* 0x000fda000782c0ff */
[----:B------:R-:W-:Y:S05]  /*0900*/  @!P1 BRA `(.L_x_3) ;  /* 0x0000000400349947 */ /* 0x000fea0003800000 */
[----:B------:R-:W-:Y:S02]  /*0910*/  ISETP.NE.AND P1, PT, R14, 0x1, PT ;  /* 0x000000010e00780c */ /* 0x000fe40003f25270 */
[----:B------:R-:W-:-:S04]  /*0920*/  LOP3.LUT R15, R2, 0x1, RZ, 0xc0, !PT ;  /* 0x00000001020f7812 */ /* 0x000fc800078ec0ff */
[----:B------:R-:W-:-:S07]  /*0930*/  ISETP.NE.U32.AND P3, PT, R15, 0x1, PT ;  /* 0x000000010f00780c */ /* 0x000fce0003f65070 */
[----:B------:R-:W-:Y:S06]  /*0940*/  @!P1 BRA `(.L_x_4) ;  /* 0x0000000000b89947 */ /* 0x000fec0003800000 */
[----:B------:R-:W0:Y:S01]  /*0950*/  LDCU UR5, c[0x0][0x390] ;  /* 0x00007200ff0577ac */ /* 0x000e220008000800 */
[----:B------:R-:W-:-:S04]  /*0960*/  IMAD.IADD R19, R12, 0x1, R21 ;  /* 0x000000010c137824 */ /* 0x000fc800078e0215 */
[C---:B------:R-:W-:Y:S01]  /*0970*/  VIADD R23, R19.reuse, 0x1 ;  /* 0x0000000113177836 */ /* 0x040fe20000000000 */
[----:B0-----:R-:W-:-:S04]  /*0980*/  ISETP.GE.AND P1, PT, R19, UR5, PT ;  /* 0x0000000513007c0c */ /* 0x001fc8000bf26270 */
[----:B------:R-:W-:Y:S02]  /*0990*/  ISETP.GE.AND P2, PT, R23, UR5, PT ;  /* 0x0000000517007c0c */ /* 0x000fe4000bf46270 */
[----:B------:R-:W-:Y:S02]  /*09a0*/  ISETP.GT.AND P1, PT, R19, -0x1, !P1 ;  /* 0xffffffff1300780c */ /* 0x000fe40004f24270 */
[----:B------:R-:W-:Y:S02]  /*09b0*/  ISETP.GT.AND P2, PT, R23, -0x1, !P2 ;  /* 0xffffffff1700780c */ /* 0x000fe40005744270 */
[----:B------:R-:W-:Y:S02]  /*09c0*/  PLOP3.LUT P1, PT, P1, P0, PT, 0x80, 0x8 ;  /* 0x000000000008781c */ /* 0x000fe40000f21070 */
[----:B------:R-:W-:-:S11]  /*09d0*/  PLOP3.LUT P2, PT, P2, P0, PT, 0x80, 0x8 ;  /* 0x000000000008781c */ /* 0x000fd60001741070 */
[----:B------:R-:W0:Y:S01]  /*09e0*/  @P1 LDC.64 R14, c[0x0][0x380] ;  /* 0x0000e000ff0e1b82 */ /* 0x000e220000000a00 */
[C---:B------:R-:W-:Y:S02]  /*09f0*/  @P1 IMAD R18, R0.reuse, UR5, R19 ;  /* 0x0000000500121c24 */ /* 0x040fe4000f8e0213 */
[----:B------:R-:W-:Y:S02]  /*0a00*/  @P2 IMAD R19, R0, UR5, R23 ;  /* 0x0000000500132c24 */ /* 0x000fe4000f8e0217 */
[----:B------:R-:W-:Y:S02]  /*0a10*/  @P1 IMAD.SHL.U32 R18, R18, 0x4, RZ ;  /* 0x0000000412121824 */ /* 0x000fe400078e00ff */
[----:B------:R-:W-:Y:S01]  /*0a20*/  @P2 IMAD.SHL.U32 R20, R19, 0x4, RZ ;  /* 0x0000000413142824 */ /* 0x000fe200078e00ff */
[----:B------:R-:W1:Y:S02]  /*0a30*/  @P2 LDC.64 R16, c[0x0][0x380] ;  /* 0x0000e000ff102b82 */ /* 0x000e640000000a00 */
[----:B0-----:R-:W-:-:S04]  /*0a40*/  @P1 IADD3 R14, P4, PT, R18, R14, RZ ;  /* 0x0000000e120e1210 */ /* 0x001fc80007f9e0ff */
[----:B------:R-:W-:Y:S02]  /*0a50*/  @P1 LEA.HI.X.SX32 R15, R18, R15, 0x1, P4 ;  /* 0x0000000f120f1211 */ /* 0x000fe400020f0eff */
[----:B-1----:R-:W-:-:S03]  /*0a60*/  @P2 IADD3 R16, P4, PT, R20, R16, RZ ;  /* 0x0000001014102210 */ /* 0x002fc60007f9e0ff */
[----:B------:R-:W2:Y:S01]  /*0a70*/  @P1 LDG.E.U8 R19, desc[UR6][R14.64] ;  /* 0x000000060e131981 */ /* 0x000ea2000c1e1100 */
[----:B------:R-:W-:-:S03]  /*0a80*/  @P2 LEA.HI.X.SX32 R17, R20, R17, 0x1, P4 ;  /* 0x0000001114112211 */ /* 0x000fc600020f0eff */
[----:B------:R-:W3:Y:S04]  /*0a90*/  @P1 LDG.E.U8 R22, desc[UR6][R14.64+0x1] ;  /* 0x000001060e161981 */ /* 0x000ee8000c1e1100 */
[----:B------:R-:W4:Y:S04]  /*0aa0*/  @P1 LDG.E.U8 R23, desc[UR6][R14.64+0x2] ;  /* 0x000002060e171981 */ /* 0x000f28000c1e1100 */
[----:B------:R-:W5:Y:S04]  /*0ab0*/  @P1 LDG.E.U8 R24, desc[UR6][R14.64+0x3] ;  /* 0x000003060e181981 */ /* 0x000f68000c1e1100 */
[----:B------:R-:W5:Y:S04]  /*0ac0*/  @P2 LDG.E.U8 R25, desc[UR6][R16.64] ;  /* 0x0000000610192981 */ /* 0x000f68000c1e1100 */
[----:B------:R-:W5:Y:S04]  /*0ad0*/  @P2 LDG.E.U8 R26, desc[UR6][R16.64+0x1] ;  /* 0x00000106101a2981 */ /* 0x000f68000c1e1100 */
[----:B------:R-:W5:Y:S04]  /*0ae0*/  @P2 LDG.E.U8 R18, desc[UR6][R16.64+0x2] ;  /* 0x0000020610122981 */ /* 0x000f68000c1e1100 */
[----:B------:R-:W5:Y:S01]  /*0af0*/  @P2 LDG.E.U8 R27, desc[UR6][R16.64+0x3] ;  /* 0x00000306101b2981 */ /* 0x000f62000c1e1100 */
[----:B------:R-:W-:-:S02]  /*0b00*/  @P1 VIADD R6, R6, 0x1 ;  /* 0x0000000106061836 */ /* 0x000fc40000000000 */
[----:B------:R-:W-:Y:S02]  /*0b10*/  VIADD R21, R21, 0x2 ;  /* 0x0000000215157836 */ /* 0x000fe40000000000 */
[----:B------:R-:W-:Y:S01]  /*0b20*/  @P2 VIADD R6, R6, 0x1 ;  /* 0x0000000106062836 */ /* 0x000fe20000000000 */
[----:B--2---:R-:W-:Y:S02]  /*0b30*/  @P1 I2FP.F32.U32 R20, R19 ;  /* 0x0000001300141245 */ /* 0x004fe40000201000 */
[----:B---3--:R-:W-:-:S03]  /*0b40*/  @P1 I2FP.F32.U32 R19, R22 ;  /* 0x0000001600131245 */ /* 0x008fc60000201000 */
[----:B------:R-:W-:Y:S01]  /*0b50*/  @P1 FADD R11, R11, R20 ;  /* 0x000000140b0b1221 */ /* 0x000fe20000000000 */
[----:B----4-:R-:W-:Y:S01]  /*0b60*/  @P1 I2FP.F32.U32 R22, R23 ;  /* 0x0000001700161245 */ /* 0x010fe20000201000 */
[----:B------:R-:W-:Y:S01]  /*0b70*/  @P1 FADD R10, R10, R19 ;  /* 0x000000130a0a1221 */ /* 0x000fe20000000000 */
[----:B-----5:R-:W-:-:S03]  /*0b80*/  @P1 I2FP.F32.U32 R23, R24 ;  /* 0x0000001800171245 */ /* 0x020fc60000201000 */
[----:B------:R-:W-:Y:S01]  /*0b90*/  @P1 FADD R9, R9, R22 ;  /* 0x0000001609091221 */ /* 0x000fe20000000000 */
[----:B------:R-:W-:Y:S01]  /*0ba0*/  @P2 I2FP.F32.U32 R14, R25 ;  /* 0x00000019000e2245 */ /* 0x000fe20000201000 */
[----:B------:R-:W-:Y:S01]  /*0bb0*/  @P1 FADD R8, R8, R23 ;  /* 0x0000001708081221 */ /* 0x000fe20000000000 */
[----:B------:R-:W-:-:S03]  /*0bc0*/  @P2 I2FP.F32.U32 R15, R26 ;  /* 0x0000001a000f2245 */ /* 0x000fc60000201000 */
[----:B------:R-:W-:Y:S01]  /*0bd0*/  @P2 FADD R11, R11, R14 ;  /* 0x0000000e0b0b2221 */ /* 0x000fe20000000000 */
[----:B------:R-:W-:Y:S01]  /*0be0*/  @P2 I2FP.F32.U32 R18, R18 ;  /* 0x0000001200122245 */ /* 0x000fe20000201000 */
[----:B------:R-:W-:Y:S01]  /*0bf0*/  @P2 FADD R10, R10, R15 ;  /* 0x0000000f0a0a2221 */ /* 0x000fe20000000000 */
[----:B------:R-:W-:-:S03]  /*0c00*/  @P2 I2FP.F32.U32 R27, R27 ;  /* 0x0000001b001b2245 */ /* 0x000fc60000201000 */
[----:B------:R-:W-:Y:S02]  /*0c10*/  @P2 FADD R9, R9, R18 ;  /* 0x0000001209092221 */ /* 0x000fe40000000000 */
[----:B------:R-:W-:-:S07]  /*0c20*/  @P2 FADD R8, R8, R27 ;  /* 0x0000001b08082221 */ /* 0x000fce0000000000 */
.L_x_4:
[----:B------:R-:W-:Y:S05]  /*0c30*/  @!P3 BRA `(.L_x_3) ;  /* 0x000000000068b947 */ /* 0x000fea0003800000 */
[----:B------:R-:W0:Y:S01]  /*0c40*/  LDCU UR5, c[0x0][0x390] ;  /* 0x00007200ff0577ac */ /* 0x000e220008000800 */
[----:B------:R-:W-:Y:S01]  /*0c50*/  IMAD.IADD R21, R12, 0x1, R21 ;  /* 0x000000010c157824 */ /* 0x000fe200078e0215 */
[----:B------:R-:W-:Y:S04]  /*0c60*/  BSSY.RECONVERGENT B0, `(.L_x_3) ;  /* 0x0000017000007945 */ /* 0x000fe80003800200 */
[----:B0-----:R-:W-:-:S04]  /*0c70*/  ISETP.GE.AND P1, PT, R21, UR5, PT ;  /* 0x0000000515007c0c */ /* 0x001fc8000bf26270 */
[----:B------:R-:W-:-:S04]  /*0c80*/  ISETP.GT.AND P1, PT, R21, -0x1, !P1 ;  /* 0xffffffff1500780c */ /* 0x000fc80004f24270 */
[----:B------:R-:W-:-:S13]  /*0c90*/  PLOP3.LUT P1, PT, P1, P0, PT, 0x80, 0x8 ;  /* 0x000000000008781c */ /* 0x000fda0000f21070 */
[----:B------:R-:W-:Y:S05]  /*0ca0*/  @!P1 BRA `(.L_x_5) ;  /* 0x0000000000489947 */ /* 0x000fea0003800000 */
[----:B------:R-:W0:Y:S01]  /*0cb0*/  LDCU.64 UR8, c[0x0][0x380] ;  /* 0x00007000ff0877ac */ /* 0x000e220008000a00 */
[----:B------:R-:W-:-:S04]  /*0cc0*/  IMAD R0, R0, UR5, R21 ;  /* 0x0000000500007c24 */ /* 0x000fc8000f8e0215 */
[----:B------:R-:W-:-:S05]  /*0cd0*/  IMAD.SHL.U32 R0, R0, 0x4, RZ ;  /* 0x0000000400007824 */ /* 0x000fca00078e00ff */
[----:B0-----:R-:W-:-:S04]  /*0ce0*/  IADD3 R14, P0, PT, R0, UR8, RZ ;  /* 0x00000008000e7c10 */ /* 0x001fc8000ff1e0ff */
[----:B------:R-:W-:-:S05]  /*0cf0*/  LEA.HI.X.SX32 R15, R0, UR9, 0x1, P0 ;  /* 0x00000009000f7c11 */ /* 0x000fca00080f0eff */
[----:B------:R-:W2:Y:S04]  /*0d00*/  LDG.E.U8 R0, desc[UR6][R14.64] ;  /* 0x000000060e007981 */ /* 0x000ea8000c1e1100 */
[----:B------:R-:W3:Y:S04]  /*0d10*/  LDG.E.U8 R16, desc[UR6][R14.64+0x1] ;  /* 0x000001060e107981 */ /* 0x000ee8000c1e1100 */
[----:B------:R-:W4:Y:S04]  /*0d20*/  LDG.E.U8 R18, desc[UR6][R14.64+0x2] ;  /* 0x000002060e127981 */ /* 0x000f28000c1e1100 */
[----:B------:R-:W5:Y:S01]  /*0d30*/  LDG.E.U8 R19, desc[UR6][R14.64+0x3] ;  /* 0x000003060e137981 */ /* 0x000f62000c1e1100 */
[----:B------:R-:W-:Y:S01]  /*0d40*/  VIADD R6, R6, 0x1 ;  /* 0x0000000106067836 */ /* 0x000fe20000000000 */
[----:B--2---:R-:W-:-:S02]  /*0d50*/  I2FP.F32.U32 R0, R0 ;  /* 0x0000000000007245 */ /* 0x004fc40000201000 */
[----:B---3--:R-:W-:-:S03]  /*0d60*/  I2FP.F32.U32 R17, R16 ;  /* 0x0000001000117245 */ /* 0x008fc60000201000 */
[----:B------:R-:W-:Y:S01]  /*0d70*/  FADD R11, R11, R0 ;  /* 0x000000000b0b7221 */ /* 0x000fe20000000000 */
[----:B----4-:R-:W-:Y:S01]  /*0d80*/  I2FP.F32.U32 R18, R18 ;  /* 0x0000001200127245 */ /* 0x010fe20000201000 */
[----:B------:R-:W-:Y:S01]  /*0d90*/  FADD R10, R10, R17 ;  /* 0x000000110a0a7221 */ /* 0x000fe20000000000 */
[----:B-----5:R-:W-:-:S03]  /*0da0*/  I2FP.F32.U32 R19, R19 ;  /* 0x0000001300137245 */ /* 0x020fc60000201000 */
[----:B------:R-:W-:Y:S02]  /*0db0*/  FADD R9, R9, R18 ;  /* 0x0000001209097221 */ /* 0x000fe40000000000 */
[----:B------:R-:W-:-:S07]  /*0dc0*/  FADD R8, R8, R19 ;  /* 0x0000001308087221 */ /* 0x000fce0000000000 */
.L_x_5:
[----:B------:R-:W-:Y:S05]  /*0dd0*/  BSYNC.RECONVERGENT B0 ;  /* 0x0000000000007941 */ /* 0x000fea0003800200 */
.L_x_3:
[----:B------:R-:W-:Y:S05]  /*0de0*/  @P5 BRA `(.L_x_6) ;  /* 0xfffffff400045947 */ /* 0x000fea000383ffff */
[----:B------:R-:W-:-:S07]  /*0df0*/  I2FP.F32.S32 R6, R6 ;  /* 0x0000000600067245 */ /* 0x000fce0000201400 */
.L_x_0:
[----:B------:R-:W0:Y:S01]  /*0e00*/  MUFU.RCP R3, R6 ;  /* 0x0000000600037308 */ /* 0x000e220000001000 */
[----:B------:R-:W1:Y:S01]  /*0e10*/  LDCU UR4, c[0x0][0x390] ;  /* 0x00007200ff0477ac */ /* 0x000e620008000800 */
[----:B------:R-:W-:Y:S06]  /*0e20*/  BSSY.RECONVERGENT B0, `(.L_x_7) ;  /* 0x000000d000007945 */ /* 0x000fec0003800200 */
[----:B------:R-:W2:Y:S01]  /*0e30*/  FCHK P0, R11, R6 ;  /* 0x000000060b007302 */ /* 0x000ea20000000000 */
[----:B0-----:R-:W-:Y:S01]  /*0e40*/  FFMA R0, R3, -R6, 1 ;  /* 0x3f80000003007423 */ /* 0x001fe20000000806 */
[----:B-1----:R-:W-:-:S03]  /*0e50*/  IMAD R2, R13, UR4, R12 ;  /* 0x000000040d027c24 */ /* 0x002fc6000f8e020c */
[----:B------:R-:W-:Y:S01]  /*0e60*/  FFMA R0, R3, R0, R3 ;  /* 0x0000000003007223 */ /* 0x000fe20000000003 */
[----:B------:R-:W-:-:S03]  /*0e70*/  IMAD.SHL.U32 R2, R2, 0x4, RZ ;  /* 0x0000000402027824 */ /* 0x000fc600078e00ff */
[----:B------:R-:W-:-:S04]  /*0e80*/  FFMA R3, R0, R11, RZ ;  /* 0x0000000b00037223 */ /* 0x000fc800000000ff */
[----:B------:R-:W-:-:S04]  /*0e90*/  FFMA R4, R3, -R6, R11 ;  /* 0x8000000603047223 */ /* 0x000fc8000000000b */
[----:B------:R-:W-:Y:S01]  /*0ea0*/  FFMA R0, R0, R4, R3 ;  /* 0x0000000400007223 */ /* 0x000fe20000000003 */
[----:B--2---:R-:W-:Y:S06]  /*0eb0*/  @!P0 BRA `(.L_x_8) ;  /* 0x00000000000c8947 */ /* 0x004fec0003800000 */
[----:B------:R-:W-:Y:S01]  /*0ec0*/  IMAD.MOV.U32 R0, RZ, RZ, R6 ;  /* 0x000000ffff007224 */ /* 0x000fe200078e0006 */
[----:B------:R-:W-:-:S07]  /*0ed0*/  MOV R12, 0xef0 ;  /* 0x00000ef0000c7802 */ /* 0x000fce0000000f00 */
[----:B------:R-:W-:Y:S05]  /*0ee0*/  CALL.REL.NOINC `($__internal_0_$__cuda_sm3x_div_rn_noftz_f32_slowpath) ;  /* 0x0000000000e47944 */ /* 0x000fea0003c00000 */
.L_x_8:
[----:B------:R-:W-:Y:S05]  /*0ef0*/  BSYNC.RECONVERGENT B0 ;  /* 0x0000000000007941 */ /* 0x000fea0003800200 */
.L_x_7:
[----:B------:R-:W0:Y:S01]  /*0f00*/  LDCU.64 UR4, c[0x0][0x388] ;  /* 0x00007100ff0477ac */ /* 0x000e220008000a00 */
[----:B------:R-:W-:Y:S01]  /*0f10*/  F2I.U32.TRUNC.NTZ R7, R0 ;  /* 0x0000000000077305 */ /* 0x000fe2000020f000 */
[----:B------:R-:W-:Y:S07]  /*0f20*/  BSSY.RECONVERGENT B0, `(.L_x_9) ;  /* 0x0000011000007945 */ /* 0x000fee0003800200 */
[----:B------:R-:W1:Y:S01]  /*0f30*/  MUFU.RCP R3, R6 ;  /* 0x0000000600037308 */ /* 0x000e620000001000 */
[----:B0-----:R-:W-:-:S04]  /*0f40*/  IADD3 R4, P0, PT, R2, UR4, RZ ;  /* 0x0000000402047c10 */ /* 0x001fc8000ff1e0ff */
[----:B------:R-:W-:Y:S01]  /*0f50*/  LEA.HI.X.SX32 R5, R2, UR5, 0x1, P0 ;  /* 0x0000000502057c11 */ /* 0x000fe200080f0eff */
[----:B-1----:R-:W-:-:S04]  /*0f60*/  FFMA R2, R3, -R6, 1 ;  /* 0x3f80000003027423 */ /* 0x002fc80000000806 */
[----:B------:R0:W-:Y:S03]  /*0f70*/  STG.E.U8 desc[UR6][R4.64], R7 ;  /* 0x0000000704007986 */ /* 0x0001e6000c101106 */
[----:B------:R-:W1:Y:S01]  /*0f80*/  FCHK P0, R10, R6 ;  /* 0x000000060a007302 */ /* 0x000e620000000000 */
[----:B------:R-:W-:-:S04]  /*0f90*/  FFMA R3, R3, R2, R3 ;  /* 0x0000000203037223 */ /* 0x000fc80000000003 */
[----:B------:R-:W-:-:S04]  /*0fa0*/  FFMA R11, R3, R10, RZ ;  /* 0x0000000a030b7223 */ /* 0x000fc800000000ff */
[----:B------:R-:W-:-:S04]  /*0fb0*/  FFMA R2, R11, -R6, R10 ;  /* 0x800000060b027223 */ /* 0x000fc8000000000a */
[----:B------:R-:W-:Y:S01]  /*0fc0*/  FFMA R2, R3, R2, R11 ;  /* 0x0000000203027223 */ /* 0x000fe2000000000b */
[----:B01----:R-:W-:Y:S06]  /*0fd0*/  @!P0 BRA `(.L_x_10) ;  /* 0x0000000000148947 */ /* 0x003fec0003800000 */
[----:B------:R-:W-:Y:S01]  /*0fe0*/  IMAD.MOV.U32 R11, RZ, RZ, R10 ;  /* 0x000000ffff0b7224 */ /* 0x000fe200078e000a */
[----:B------:R-:W-:Y:S01]  /*0ff0*/  MOV R12, 0x1020 ;  /* 0x00001020000c7802 */ /* 0x000fe20000000f00 */
[----:B------:R-:W-:-:S07]  /*1000*/  IMAD.MOV.U32 R0, RZ, RZ, R6 ;  /* 0x000000ffff007224 */ /* 0x000fce00078e0006 */
[----:B------:R-:W-:Y:S05]  /*1010*/  CALL.REL.NOINC `($__internal_0_$__cuda_sm3x_div_rn_noftz_f32_slowpath) ;  /* 0x0000000000987944 */ /* 0x000fea0003c00000 */
[----:B------:R-:W-:-:S07]  /*1020*/  IMAD.MOV.U32 R2, RZ, RZ, R0 ;  /* 0x000000ffff027224 */ /* 0x000fce00078e0000 */
.L_x_10:
[----:B------:R-:W-:Y:S05]  /*1030*/  BSYNC.RECONVERGENT B0 ;  /* 0x0000000000007941 */ /* 0x000fea0003800200 */
.L_x_9:
[----:B------:R-:W0:Y:S01]  /*1040*/  F2I.U32.TRUNC.NTZ R3, R2 ;  /* 0x0000000200037305 */ /* 0x000e22000020f000 */
[----:B------:R-:W-:Y:S07]  /*1050*/  BSSY.RECONVERGENT B0, `(.L_x_11) ;  /* 0x000000e000007945 */ /* 0x000fee0003800200 */
[----:B------:R-:W1:Y:S01]  /*1060*/  MUFU.RCP R7, R6 ;  /* 0x0000000600077308 */ /* 0x000e620000001000 */
[----:B0-----:R0:W-:Y:S07]  /*1070*/  STG.E.U8 desc[UR6][R4.64+0x1], R3 ;  /* 0x0000010304007986 */ /* 0x0011ee000c101106 */
[----:B------:R-:W2:Y:S01]  /*1080*/  FCHK P0, R9, R6 ;  /* 0x0000000609007302 */ /* 0x000ea20000000000 */
[----:B-1----:R-:W-:-:S04]  /*1090*/  FFMA R0, R7, -R6, 1 ;  /* 0x3f80000007007423 */ /* 0x002fc80000000806 */
[----:B------:R-:W-:-:S04]  /*10a0*/  FFMA R0, R7, R0, R7 ;  /* 0x0000000007007223 */ /* 0x000fc80000000007 */
[----:B------:R-:W-:-:S04]  /*10b0*/  FFMA R10, R0, R9, RZ ;  /* 0x00000009000a7223 */ /* 0x000fc800000000ff */
[----:B------:R-:W-:-:S04]  /*10c0*/  FFMA R7, R10, -R6, R9 ;  /* 0x800000060a077223 */ /* 0x000fc80000000009 */
[----:B------:R-:W-:Y:S01]  /*10d0*/  FFMA R0, R0, R7, R10 ;  /* 0x0000000700007223 */ /* 0x000fe2000000000a */
[----:B0-2---:R-:W-:Y:S06]  /*10e0*/  @!P0 BRA `(.L_x_12) ;  /* 0x0000000000108947 */ /* 0x005fec0003800000 */
[----:B------:R-:W-:Y:S01]  /*10f0*/  IMAD.MOV.U32 R11, RZ, RZ, R9 ;  /* 0x000000ffff0b7224 */ /* 0x000fe200078e0009 */
[----:B------:R-:W-:Y:S01]  /*1100*/  MOV R12, 0x1130 ;  /* 0x00001130000c7802 */ /* 0x000fe20000000f00 */
[----:B------:R-:W-:-:S07]  /*1110*/  IMAD.MOV.U32 R0, RZ, RZ, R6 ;  /* 0x000000ffff007224 */ /* 0x000fce00078e0006 */
[----:B------:R-:W-:Y:S05]  /*1120*/  CALL.REL.NOINC `($__internal_0_$__cuda_sm3x_div_rn_noftz_f32_slowpath) ;  /* 0x0000000000547944 */ /* 0x000fea0003c00000 */
.L_x_12:
[----:B------:R-:W-:Y:S05]  /*1130*/  BSYNC.RECONVERGENT B0 ;  /* 0x0000000000007941 */ /* 0x000fea0003800200 */
.L_x_11:
        /* <DEDUP_REMOVED lines=15> */
[----:B------:R-:W-:-:S07]  /*1230*/  IMAD.MOV.U32 R2, RZ, RZ, R0 ;  /* 0x000000ffff027224 */ /* 0x000fce00078e0000 */
.L_x_14:
[----:B------:R-:W-:Y:S05]  /*1240*/  BSYNC.RECONVERGENT B0 ;  /* 0x0000000000007941 */ /* 0x000fea0003800200 */
.L_x_13:
[----:B------:R-:W0:Y:S02]  /*1250*/  F2I.U32.TRUNC.NTZ R3, R2 ;  /* 0x0000000200037305 */ /* 0x000e24000020f000 */
[----:B0-----:R-:W-:Y:S01]  /*1260*/  STG.E.U8 desc[UR6][R4.64+0x3], R3 ;  /* 0x0000030304007986 */ /* 0x001fe2000c101106 */
[----:B------:R-:W-:Y:S05]  /*1270*/  EXIT ;  /* 0x000000000000794d */ /* 0x000fea0003800000 */
        .weak           $__internal_0_$__cuda_sm3x_div_rn_noftz_f32_slowpath
        .type           $__internal_0_$__cuda_sm3x_div_rn_noftz_f32_slowpath,@function
        .size           $__internal_0_$__cuda_sm3x_div_rn_noftz_f32_slowpath,(.L_x_27 - $__internal_0_$__cuda_sm3x_div_rn_noftz_f32_slowpath)
$__internal_0_$__cuda_sm3x_div_rn_noftz_f32_slowpath:
[----:B------:R-:W-:Y:S01]  /*1280*/  SHF.R.U32.HI R7, RZ, 0x17, R0 ;  /* 0x00000017ff077819 */ /* 0x000fe20000011600 */
[----:B------:R-:W-:Y:S01]  /*1290*/  BSSY.RECONVERGENT B1, `(.L_x_15) ;  /* 0x0000062000017945 */ /* 0x000fe20003800200 */
[----:B------:R-:W-:Y:S02]  /*12a0*/  SHF.R.U32.HI R3, RZ, 0x17, R11 ;  /* 0x00000017ff037819 */ /* 0x000fe4000001160b */
[----:B------:R-:W-:Y:S02]  /*12b0*/  LOP3.LUT R7, R7, 0xff, RZ, 0xc0, !PT ;  /* 0x000000ff07077812 */ /* 0x000fe400078ec0ff */
[----:B------:R-:W-:-:S03]  /*12c0*/  LOP3.LUT R14, R3, 0xff, RZ, 0xc0, !PT ;  /* 0x000000ff030e7812 */ /* 0x000fc600078ec0ff */
[----:B------:R-:W-:Y:S02]  /*12d0*/  VIADD R15, R7, 0xffffffff ;  /* 0xffffffff070f7836 */ /* 0x000fe40000000000 */
[----:B------:R-:W-:-:S03]  /*12e0*/  VIADD R13, R14, 0xffffffff ;  /* 0xffffffff0e0d7836 */ /* 0x000fc60000000000 */
[----:B------:R-:W-:-:S04]  /*12f0*/  ISETP.GT.U32.AND P0, PT, R15, 0xfd, PT ;  /* 0x000000fd0f00780c */ /* 0x000fc80003f04070 */
[----:B------:R-:W-:-:S13]  /*1300*/  ISETP.GT.U32.OR P0, PT, R13, 0xfd, P0 ;  /* 0x000000fd0d00780c */ /* 0x000fda0000704470 */
[----:B------:R-:W-:Y:S01]  /*1310*/  @!P0 IMAD.MOV.U32 R3, RZ, RZ, RZ ;  /* 0x000000ffff038224 */ /* 0x000fe200078e00ff */
[----:B------:R-:W-:Y:S06]  /*1320*/  @!P0 BRA `(.L_x_16) ;  /* 0x00000000005c8947 */ /* 0x000fec0003800000 */
[----:B------:R-:W-:Y:S02]  /*1330*/  FSETP.GTU.FTZ.AND P0, PT, |R11|, +INF , PT ;  /* 0x7f8000000b00780b */ /* 0x000fe40003f1c200 */
[----:B------:R-:W-:-:S04]  /*1340*/  FSETP.GTU.FTZ.AND P1, PT, |R0|, +INF , PT ;  /* 0x7f8000000000780b */ /* 0x000fc80003f3c200 */
[----:B------:R-:W-:-:S13]  /*1350*/  PLOP3.LUT P0, PT, P0, P1, PT, 0xf8, 0x8f ;  /* 0x00000000008f781c */ /* 0x000fda0000703f70 */
[----:B------:R-:W-:Y:S05]  /*1360*/  @P0 BRA `(.L_x_17) ;  /* 0x00000004004c0947 */ /* 0x000fea0003800000 */
[----:B------:R-:W-:-:S13]  /*1370*/  LOP3.LUT P0, RZ, R0, 0x7fffffff, R11, 0xc8, !PT ;  /* 0x7fffffff00ff7812 */ /* 0x000fda000780c80b */
[----:B------:R-:W-:Y:S05]  /*1380*/  @!P0 BRA `(.L_x_18) ;  /* 0x00000004003c8947 */ /* 0x000fea0003800000 */
[C---:B------:R-:W-:Y:S02]  /*1390*/  FSETP.NEU.FTZ.AND P0, PT, |R11|.reuse, +INF , PT ;  /* 0x7f8000000b00780b */ /* 0x040fe40003f1d200 */
[----:B------:R-:W-:Y:S02]  /*13a0*/  FSETP.NEU.FTZ.AND P2, PT, |R0|, +INF , PT ;  /* 0x7f8000000000780b */ /* 0x000fe40003f5d200 */
[----:B------:R-:W-:-:S11]  /*13b0*/  FSETP.NEU.FTZ.AND P1, PT, |R11|, +INF , PT ;  /* 0x7f8000000b00780b */ /* 0x000fd60003f3d200 */
[----:B------:R-:W-:Y:S05]  /*13c0*/  @!P2 BRA !P0, `(.L_x_18) ;  /* 0x00000004002ca947 */ /* 0x000fea0004000000 */
[----:B------:R-:W-:-:S04]  /*13d0*/  LOP3.LUT P0, RZ, R11, 0x7fffffff, RZ, 0xc0, !PT ;  /* 0x7fffffff0bff7812 */ /* 0x000fc8000780c0ff */
[----:B------:R-:W-:-:S13]  /*13e0*/  PLOP3.LUT P0, PT, P2, P0, PT, 0x2f, 0xf2 ;  /* 0x0000000000f2781c */ /* 0x000fda0001700577 */
[----:B------:R-:W-:Y:S05]  /*13f0*/  @P0 BRA `(.L_x_19) ;  /* 0x0000000400180947 */ /* 0x000fea0003800000 */
[----:B------:R-:W-:-:S04]  /*1400*/  LOP3.LUT P0, RZ, R0, 0x7fffffff, RZ, 0xc0, !PT ;  /* 0x7fffffff00ff7812 */ /* 0x000fc8000780c0ff */
[----:B------:R-:W-:-:S13]  /*1410*/  PLOP3.LUT P0, PT, P1, P0, PT, 0x2f, 0xf2 ;  /* 0x0000000000f2781c */ /* 0x000fda0000f00577 */
[----:B------:R-:W-:Y:S05]  /*1420*/  @P0 BRA `(.L_x_20) ;  /* 0x0000000400000947 */ /* 0x000fea0003800000 */
[----:B------:R-:W-:Y:S02]  /*1430*/  ISETP.GE.AND P0, PT, R13, RZ, PT ;  /* 0x000000ff0d00720c */ /* 0x000fe40003f06270 */
[----:B------:R-:W-:-:S11]  /*1440*/  ISETP.GE.AND P1, PT, R15, RZ, PT ;  /* 0x000000ff0f00720c */ /* 0x000fd60003f26270 */
[----:B------:R-:W-:Y:S02]  /*1450*/  @P0 IMAD.MOV.U32 R3, RZ, RZ, RZ ;  /* 0x000000ffff030224 */ /* 0x000fe400078e00ff */
[----:B------:R-:W-:Y:S01]  /*1460*/  @!P0 FFMA R11, R11, 1.84467440737095516160e+19, RZ ;  /* 0x5f8000000b0b8823 */ /* 0x000fe200000000ff */
[----:B------:R-:W-:Y:S02]  /*1470*/  @!P0 IMAD.MOV.U32 R3, RZ, RZ, -0x40 ;  /* 0xffffffc0ff038424 */ /* 0x000fe400078e00ff */
[----:B------:R-:W-:Y:S02]  /*1480*/  @!P1 FFMA R0, R0, 1.84467440737095516160e+19, RZ ;  /* 0x5f80000000009823 */ /* 0x000fe400000000ff */
[----:B------:R-:W-:-:S07]  /*1490*/  @!P1 VIADD R3, R3, 0x40 ;  /* 0x0000004003039836 */ /* 0x000fce0000000000 */
.L_x_16:
[----:B------:R-:W-:Y:S01]  /*14a0*/  LEA R13, R7, 0xc0800000, 0x17 ;  /* 0xc0800000070d7811 */ /* 0x000fe200078eb8ff */
[----:B------:R-:W-:Y:S01]  /*14b0*/  VIADD R14, R14, 0xffffff81 ;  /* 0xffffff810e0e7836 */ /* 0x000fe20000000000 */
[----:B------:R-:W-:Y:S03]  /*14c0*/  BSSY.RECONVERGENT B2, `(.L_x_21) ;  /* 0x0000035000027945 */ /* 0x000fe60003800200 */
[----:B------:R-:W-:Y:S02]  /*14d0*/  IMAD.IADD R13, R0, 0x1, -R13 ;  /* 0x00000001000d7824 */ /* 0x000fe400078e0a0d */
[C---:B------:R-:W-:Y:S01]  /*14e0*/  IMAD R0, R14.reuse, -0x800000, R11 ;  /* 0xff8000000e007824 */ /* 0x040fe200078e020b */
[----:B------:R-:W-:Y:S01]  /*14f0*/  IADD3 R14, PT, PT, R14, 0x7f, -R7 ;  /* 0x0000007f0e0e7810 */ /* 0x000fe20007ffe807 */
[----:B------:R-:W0:Y:S01]  /*1500*/  MUFU.RCP R15, R13 ;  /* 0x0000000d000f7308 */ /* 0x000e220000001000 */
[----:B------:R-:W-:-:S03]  /*1510*/  FADD.FTZ R17, -R13, -RZ ;  /* 0x800000ff0d117221 */ /* 0x000fc60000010100 */
[----:B------:R-:W-:Y:S02]  /*1520*/  IMAD.IADD R14, R14, 0x1, R3 ;  /* 0x000000010e0e7824 */ /* 0x000fe400078e0203 */
[----:B0-----:R-:W-:-:S04]  /*1530*/  FFMA R16, R15, R17, 1 ;  /* 0x3f8000000f107423 */ /* 0x001fc80000000011 */
[----:B------:R-:W-:-:S04]  /*1540*/  FFMA R18, R15, R16, R15 ;  /* 0x000000100f127223 */ /* 0x000fc8000000000f */
[----:B------:R-:W-:-:S04]  /*1550*/  FFMA R11, R0, R18, RZ ;  /* 0x00000012000b7223 */ /* 0x000fc800000000ff */
[----:B------:R-:W-:-:S04]  /*1560*/  FFMA R16, R17, R11, R0 ;  /* 0x0000000b11107223 */ /* 0x000fc80000000000 */
[----:B------:R-:W-:-:S04]  /*1570*/  FFMA R11, R18, R16, R11 ;  /* 0x00000010120b7223 */ /* 0x000fc8000000000b */
[----:B------:R-:W-:-:S04]  /*1580*/  FFMA R16, R17, R11, R0 ;  /* 0x0000000b11107223 */ /* 0x000fc80000000000 */
[----:B------:R-:W-:-:S05]  /*1590*/  FFMA R0, R18, R16, R11 ;  /* 0x0000001012007223 */ /* 0x000fca000000000b */
[----:B------:R-:W-:-:S04]  /*15a0*/  SHF.R.U32.HI R7, RZ, 0x17, R0 ;  /* 0x00000017ff077819 */ /* 0x000fc80000011600 */
[----:B------:R-:W-:-:S05]  /*15b0*/  LOP3.LUT R7, R7, 0xff, RZ, 0xc0, !PT ;  /* 0x000000ff07077812 */ /* 0x000fca00078ec0ff */
[----:B------:R-:W-:-:S04]  /*15c0*/  IMAD.IADD R13, R7, 0x1, R14 ;  /* 0x00000001070d7824 */ /* 0x000fc800078e020e */
[----:B------:R-:W-:-:S05]  /*15d0*/  VIADD R3, R13, 0xffffffff ;  /* 0xffffffff0d037836 */ /* 0x000fca0000000000 */
[----:B------:R-:W-:-:S13]  /*15e0*/  ISETP.GE.U32.AND P0, PT, R3, 0xfe, PT ;  /* 0x000000fe0300780c */ /* 0x000fda0003f06070 */
[----:B------:R-:W-:Y:S05]  /*15f0*/  @!P0 BRA `(.L_x_22) ;  /* 0x0000000000808947 */ /* 0x000fea0003800000 */
[----:B------:R-:W-:-:S13]  /*1600*/  ISETP.GT.AND P0, PT, R13, 0xfe, PT ;  /* 0x000000fe0d00780c */ /* 0x000fda0003f04270 */
[----:B------:R-:W-:Y:S05]  /*1610*/  @P0 BRA `(.L_x_23) ;  /* 0x00000000006c0947 */ /* 0x000fea0003800000 */
[----:B------:R-:W-:-:S13]  /*1620*/  ISETP.GE.AND P0, PT, R13, 0x1, PT ;  /* 0x000000010d00780c */ /* 0x000fda0003f06270 */
[----:B------:R-:W-:Y:S05]  /*1630*/  @P0 BRA `(.L_x_24) ;  /* 0x0000000000740947 */ /* 0x000fea0003800000 */
[----:B------:R-:W-:Y:S02]  /*1640*/  ISETP.GE.AND P0, PT, R13, -0x18, PT ;  /* 0xffffffe80d00780c */ /* 0x000fe40003f06270 */
[----:B------:R-:W-:-:S11]  /*1650*/  LOP3.LUT R0, R0, 0x80000000, RZ, 0xc0, !PT ;  /* 0x8000000000007812 */ /* 0x000fd600078ec0ff */
[----:B------:R-:W-:Y:S05]  /*1660*/  @!P0 BRA `(.L_x_24) ;  /* 0x0000000000688947 */ /* 0x000fea0003800000 */
[CCC-:B------:R-:W-:Y:S01]  /*1670*/  FFMA.RZ R3, R18.reuse, R16.reuse, R11.reuse ;  /* 0x0000001012037223 */ /* 0x1c0fe2000000c00b */
[CCC-:B------:R-:W-:Y:S01]  /*1680*/  FFMA.RM R14, R18.reuse, R16.reuse, R11.reuse ;  /* 0x00000010120e7223 */ /* 0x1c0fe2000000400b */
[C---:B------:R-:W-:Y:S02]  /*1690*/  ISETP.NE.AND P2, PT, R13.reuse, RZ, PT ;  /* 0x000000ff0d00720c */ /* 0x040fe40003f45270 */
[----:B------:R-:W-:Y:S02]  /*16a0*/  ISETP.NE.AND P1, PT, R13, RZ, PT ;  /* 0x000000ff0d00720c */ /* 0x000fe40003f25270 */
[----:B------:R-:W-:Y:S01]  /*16b0*/  LOP3.LUT R7, R3, 0x7fffff, RZ, 0xc0, !PT ;  /* 0x007fffff03077812 */ /* 0x000fe200078ec0ff */
[----:B------:R-:W-:Y:S01]  /*16c0*/  FFMA.RP R3, R18, R16, R11 ;  /* 0x0000001012037223 */ /* 0x000fe2000000800b */
[----:B------:R-:W-:Y:S02]  /*16d0*/  VIADD R16, R13, 0x20 ;  /* 0x000000200d107836 */ /* 0x000fe40000000000 */
[----:B------:R-:W-:Y:S01]  /*16e0*/  LOP3.LUT R7, R7, 0x800000, RZ, 0xfc, !PT ;  /* 0x0080000007077812 */ /* 0x000fe200078efcff */
[----:B------:R-:W-:Y:S01]  /*16f0*/  IMAD.MOV R11, RZ, RZ, -R13 ;  /* 0x000000ffff0b7224 */ /* 0x000fe200078e0a0d */
[----:B------:R-:W-:-:S02]  /*1700*/  FSETP.NEU.FTZ.AND P0, PT, R3, R14, PT ;  /* 0x0000000e0300720b */ /* 0x000fc40003f1d000 */
[----:B------:R-:W-:Y:S02]  /*1710*/  SHF.L.U32 R16, R7, R16, RZ ;  /* 0x0000001007107219 */ /* 0x000fe400000006ff */
[----:B------:R-:W-:Y:S02]  /*1720*/  SEL R14, R11, RZ, P2 ;  /* 0x000000ff0b0e7207 */ /* 0x000fe40001000000 */
[----:B------:R-:W-:Y:S02]  /*1730*/  ISETP.NE.AND P1, PT, R16, RZ, P1 ;  /* 0x000000ff1000720c */ /* 0x000fe40000f25270 */
[----:B------:R-:W-:Y:S02]  /*1740*/  SHF.R.U32.HI R14, RZ, R14, R7 ;  /* 0x0000000eff0e7219 */ /* 0x000fe40000011607 */
[----:B------:R-:W-:Y:S02]  /*1750*/  PLOP3.LUT P0, PT, P0, P1, PT, 0xf8, 0x8f ;  /* 0x00000000008f781c */ /* 0x000fe40000703f70 */
[----:B------:R-:W-:-:S02]  /*1760*/  SHF.R.U32.HI R16, RZ, 0x1, R14 ;  /* 0x00000001ff107819 */ /* 0x000fc4000001160e */
[----:B------:R-:W-:-:S04]  /*1770*/  SEL R3, RZ, 0x1, !P0 ;  /* 0x00000001ff037807 */ /* 0x000fc80004000000 */
[----:B------:R-:W-:-:S04]  /*1780*/  LOP3.LUT R3, R3, 0x1, R16, 0xf8, !PT ;  /* 0x0000000103037812 */ /* 0x000fc800078ef810 */
[----:B------:R-:W-:-:S05]  /*1790*/  LOP3.LUT R3, R3, R14, RZ, 0xc0, !PT ;  /* 0x0000000e03037212 */ /* 0x000fca00078ec0ff */
[----:B------:R-:W-:-:S05]  /*17a0*/  IMAD.IADD R3, R16, 0x1, R3 ;  /* 0x0000000110037824 */ /* 0x000fca00078e0203 */
[----:B------:R-:W-:Y:S01]  /*17b0*/  LOP3.LUT R0, R3, R0, RZ, 0xfc, !PT ;  /* 0x0000000003007212 */ /* 0x000fe200078efcff */
[----:B------:R-:W-:Y:S06]  /*17c0*/  BRA `(.L_x_24) ;  /* 0x0000000000107947 */ /* 0x000fec0003800000 */
.L_x_23:
[----:B------:R-:W-:-:S04]  /*17d0*/  LOP3.LUT R0, R0, 0x80000000, RZ, 0xc0, !PT ;  /* 0x8000000000007812 */ /* 0x000fc800078ec0ff */
[----:B------:R-:W-:Y:S01]  /*17e0*/  LOP3.LUT R0, R0, 0x7f800000, RZ, 0xfc, !PT ;  /* 0x7f80000000007812 */ /* 0x000fe200078efcff */
[----:B------:R-:W-:Y:S06]  /*17f0*/  BRA `(.L_x_24) ;  /* 0x0000000000047947 */ /* 0x000fec0003800000 */
.L_x_22:
[----:B------:R-:W-:-:S07]  /*1800*/  IMAD R0, R14, 0x800000, R0 ;  /* 0x008000000e007824 */ /* 0x000fce00078e0200 */
.L_x_24:
[----:B------:R-:W-:Y:S05]  /*1810*/  BSYNC.RECONVERGENT B2 ;  /* 0x0000000000027941 */ /* 0x000fea0003800200 */
.L_x_21:
[----:B------:R-:W-:Y:S05]  /*1820*/  BRA `(.L_x_25) ;  /* 0x0000000000207947 */ /* 0x000fea0003800000 */
.L_x_20:
[----:B------:R-:W-:-:S04]  /*1830*/  LOP3.LUT R0, R0, 0x80000000, R11, 0x48, !PT ;  /* 0x8000000000007812 */ /* 0x000fc800078e480b */
[----:B------:R-:W-:Y:S01]  /*1840*/  LOP3.LUT R0, R0, 0x7f800000, RZ, 0xfc, !PT ;  /* 0x7f80000000007812 */ /* 0x000fe200078efcff */
[----:B------:R-:W-:Y:S06]  /*1850*/  BRA `(.L_x_25) ;  /* 0x0000000000147947 */ /* 0x000fec0003800000 */
.L_x_19:
[----:B------:R-:W-:Y:S01]  /*1860*/  LOP3.LUT R0, R0, 0x80000000, R11, 0x48, !PT ;  /* 0x8000000000007812 */ /* 0x000fe200078e480b */
[----:B------:R-:W-:Y:S06]  /*1870*/  BRA `(.L_x_25) ;  /* 0x00000000000c7947 */ /* 0x000fec0003800000 */
.L_x_18:
[----:B------:R-:W0:Y:S01]  /*1880*/  MUFU.RSQ R0, -QNAN ;  /* 0xffc0000000007908 */ /* 0x000e220000001400 */
[----:B------:R-:W-:Y:S05]  /*1890*/  BRA `(.L_x_25) ;  /* 0x0000000000047947 */ /* 0x000fea0003800000 */
.L_x_17:
[----:B------:R-:W-:-:S07]  /*18a0*/  FADD.FTZ R0, R11, R0 ;  /* 0x000000000b007221 */ /* 0x000fce0000010000 */
.L_x_25:
[----:B------:R-:W-:Y:S05]  /*18b0*/  BSYNC.RECONVERGENT B1 ;  /* 0x0000000000017941 */ /* 0x000fea0003800200 */
.L_x_15:
[----:B------:R-:W-:-:S04]  /*18c0*/  IMAD.MOV.U32 R13, RZ, RZ, 0x0 ;  /* 0x00000000ff0d7424 */ /* 0x000fc800078e00ff */
[----:B0-----:R-:W-:Y:S05]  /*18d0*/  RET.REL.NODEC R12 `(_Z16kernel_difuminarPKhPhiii) ;  /* 0xffffffe40cc87950 */ /* 0x001fea0003c3ffff */
.L_x_26:
[----:B------:R-:W-:-:S00]  /*18e0*/  BRA `(.L_x_26) ;  /* 0xfffffffc00fc7947 */ /* 0x000fc0000383ffff */
[----:B------:R-:W-:-:S00]  /*18f0*/  NOP ;  /* 0x0000000000007918 */ /* 0x000fc00000000000 */
        /* <DEDUP_REMOVED lines=8> */
.L_x_27:


//--------------------- .nv.shared.reserved.0     --------------------------
	.section	.nv.shared.reserved.0,"aw",@nobits
	.weak		__nv_reservedSMEM_offset_0_alias
	.size		__nv_reservedSMEM_offset_0_alias, 0, 64
	.other		__nv_reservedSMEM_offset_0_alias,@"STO_CUDA_RESERVED_SHARED STV_DEFAULT"
__nv_reservedSMEM_offset_0_alias:
	.zero		0
	.zero		64


//--------------------- .nv.constant0._Z16kernel_difuminarPKhPhiii --------------------------
	.section	.nv.constant0._Z16kernel_difuminarPKhPhiii,"a",@progbits
	.sectionflags	@""
	.align	4
.nv.constant0._Z16kernel_difuminarPKhPhiii:
	.zero		924


//--------------------- SYMBOLS --------------------------

	.type		.nv.reservedSmem.offset0,@object
	.size		.nv.reservedSmem.offset0,0x4
